//
// Generated by NVIDIA NVVM Compiler
//
// Compiler Build ID: CL-36424714
// Cuda compilation tools, release 13.0, V13.0.88
// Based on NVVM 20.0.0
//

.version 9.0
.target sm_100
.address_size 64

	// .globl	_Z8GradientPhii
.global .attribute(.managed) .align 1 .b8 img[25165824];
.global .attribute(.managed) .align 1 .b8 outH[25165824];
.global .attribute(.managed) .align 1 .b8 outV[25165824];
.global .attribute(.managed) .align 1 .b8 out[25165824];

.visible .entry _Z8GradientPhii(
	.param .u64 .ptr .align 1 _Z8GradientPhii_param_0,
	.param .u32 _Z8GradientPhii_param_1,
	.param .u32 _Z8GradientPhii_param_2
)
{
	.reg .b32 	%r<30>;
	.reg .b64 	%rd<5>;

	ld.param.u64 	%rd1, [_Z8GradientPhii_param_0];
	ld.param.u32 	%r1, [_Z8GradientPhii_param_1];
	ld.param.u32 	%r2, [_Z8GradientPhii_param_2];
	cvta.to.global.u64 	%rd2, %rd1;
	mov.u32 	%r3, %ctaid.x;
	mov.u32 	%r4, %ntid.x;
	mov.u32 	%r5, %tid.x;
	mad.lo.s32 	%r6, %r3, %r4, %r5;
	mov.u32 	%r7, %ctaid.y;
	mov.u32 	%r8, %ntid.y;
	mov.u32 	%r9, %tid.y;
	mad.lo.s32 	%r10, %r7, %r8, %r9;
	shl.b32 	%r11, %r10, 12;
	add.s32 	%r12, %r11, %r6;
	mul.lo.s32 	%r13, %r12, 3;
	add.s32 	%r14, %r1, %r6;
	shr.s32 	%r15, %r14, 31;
	shr.u32 	%r16, %r15, 20;
	add.s32 	%r17, %r14, %r16;
	and.b32  	%r18, %r17, -4096;
	sub.s32 	%r19, %r14, %r18;
	add.s32 	%r20, %r2, %r10;
	shr.s32 	%r21, %r20, 31;
	shr.u32 	%r22, %r21, 21;
	add.s32 	%r23, %r20, %r22;
	and.b32  	%r24, %r23, -2048;
	sub.s32 	%r25, %r20, %r24;
	shr.u32 	%r26, %r25, 4;
	and.b32  	%r27, %r26, 240;
	shr.u32 	%r28, %r19, 8;
	or.b32  	%r29, %r27, %r28;
	cvt.s64.s32 	%rd3, %r13;
	add.s64 	%rd4, %rd2, %rd3;
	st.global.u8 	[%rd4], %r29;
	st.global.u8 	[%rd4+1], %r25;
	st.global.u8 	[%rd4+2], %r19;
	ret;

}
	// .globl	_Z9DownScalePhS_ii
.visible .entry _Z9DownScalePhS_ii(
	.param .u64 .ptr .align 1 _Z9DownScalePhS_ii_param_0,
	.param .u64 .ptr .align 1 _Z9DownScalePhS_ii_param_1,
	.param .u32 _Z9DownScalePhS_ii_param_2,
	.param .u32 _Z9DownScalePhS_ii_param_3
)
{
	.reg .b16 	%rs<4>;
	.reg .b32 	%r<17>;
	.reg .b64 	%rd<9>;

	ld.param.u64 	%rd1, [_Z9DownScalePhS_ii_param_0];
	ld.param.u64 	%rd2, [_Z9DownScalePhS_ii_param_1];
	ld.param.u32 	%r1, [_Z9DownScalePhS_ii_param_3];
	cvta.to.global.u64 	%rd3, %rd2;
	cvta.to.global.u64 	%rd4, %rd1;
	mov.u32 	%r2, %ctaid.x;
	mov.u32 	%r3, %ntid.x;
	mov.u32 	%r4, %tid.x;
	mad.lo.s32 	%r5, %r2, %r3, %r4;
	mov.u32 	%r6, %ctaid.y;
	mov.u32 	%r7, %ntid.y;
	mov.u32 	%r8, %tid.y;
	mad.lo.s32 	%r9, %r6, %r7, %r8;
	mul.lo.s32 	%r10, %r1, %r9;
	add.s32 	%r11, %r10, %r5;
	mul.lo.s32 	%r12, %r11, 3;
	shl.b32 	%r13, %r5, 1;
	shl.b32 	%r14, %r10, 2;
	add.s32 	%r15, %r13, %r14;
	mul.lo.s32 	%r16, %r15, 3;
	cvt.s64.s32 	%rd5, %r16;
	add.s64 	%rd6, %rd4, %rd5;
	ld.global.u8 	%rs1, [%rd6];
	ld.global.u8 	%rs2, [%rd6+1];
	ld.global.u8 	%rs3, [%rd6+2];
	cvt.s64.s32 	%rd7, %r12;
	add.s64 	%rd8, %rd3, %rd7;
	st.global.u8 	[%rd8], %rs1;
	st.global.u8 	[%rd8+1], %rs2;
	st.global.u8 	[%rd8+2], %rs3;
	ret;

}
	// .globl	_Z4BlurPhS_ii
.visible .entry _Z4BlurPhS_ii(
	.param .u64 .ptr .align 1 _Z4BlurPhS_ii_param_0,
	.param .u64 .ptr .align 1 _Z4BlurPhS_ii_param_1,
	.param .u32 _Z4BlurPhS_ii_param_2,
	.param .u32 _Z4BlurPhS_ii_param_3
)
{
	.reg .b16 	%rs<10>;
	.reg .b32 	%r<255>;
	.reg .b64 	%rd<57>;

	ld.param.u64 	%rd1, [_Z4BlurPhS_ii_param_0];
	ld.param.u64 	%rd2, [_Z4BlurPhS_ii_param_1];
	ld.param.u32 	%r1, [_Z4BlurPhS_ii_param_2];
	ld.param.u32 	%r2, [_Z4BlurPhS_ii_param_3];
	cvta.to.global.u64 	%rd3, %rd2;
	cvta.to.global.u64 	%rd4, %rd1;
	mov.u32 	%r3, %ctaid.x;
	mov.u32 	%r4, %ntid.x;
	mov.u32 	%r5, %tid.x;
	mad.lo.s32 	%r6, %r3, %r4, %r5;
	mov.u32 	%r7, %ctaid.y;
	mov.u32 	%r8, %ntid.y;
	mov.u32 	%r9, %tid.y;
	mad.lo.s32 	%r10, %r7, %r8, %r9;
	mul.lo.s32 	%r11, %r2, %r10;
	add.s32 	%r12, %r11, %r6;
	mul.lo.s32 	%r13, %r12, 3;
	shl.b32 	%r14, %r10, 1;
	shl.b32 	%r15, %r6, 1;
	max.s32 	%r16, %r15, 2;
	add.s32 	%r17, %r16, -2;
	max.s32 	%r18, %r15, 1;
	add.s32 	%r19, %r18, -1;
	or.b32  	%r20, %r15, 1;
	add.s32 	%r21, %r2, -1;
	min.s32 	%r22, %r20, %r21;
	add.s32 	%r23, %r15, 2;
	min.s32 	%r24, %r23, %r21;
	max.u32 	%r25, %r14, 2;
	add.s32 	%r26, %r25, -2;
	max.u32 	%r27, %r14, 1;
	add.s32 	%r28, %r27, -1;
	or.b32  	%r29, %r14, 1;
	add.s32 	%r30, %r1, -1;
	min.s32 	%r31, %r29, %r30;
	add.s32 	%r32, %r14, 2;
	min.s32 	%r33, %r32, %r30;
	shl.b32 	%r34, %r2, 1;
	mul.lo.s32 	%r35, %r34, %r26;
	add.s32 	%r36, %r35, %r17;
	mul.lo.s32 	%r37, %r36, 3;
	cvt.s64.s32 	%rd5, %r37;
	add.s64 	%rd6, %rd4, %rd5;
	ld.global.u8 	%r38, [%rd6];
	add.s32 	%r39, %r35, %r19;
	mul.lo.s32 	%r40, %r39, 3;
	cvt.s64.s32 	%rd7, %r40;
	add.s64 	%rd8, %rd4, %rd7;
	ld.global.u8 	%r41, [%rd8];
	add.s32 	%r42, %r35, %r15;
	mul.lo.s32 	%r43, %r42, 3;
	cvt.s64.s32 	%rd9, %r43;
	add.s64 	%rd10, %rd4, %rd9;
	ld.global.u8 	%r44, [%rd10];
	add.s32 	%r45, %r35, %r22;
	mul.lo.s32 	%r46, %r45, 3;
	cvt.s64.s32 	%rd11, %r46;
	add.s64 	%rd12, %rd4, %rd11;
	ld.global.u8 	%r47, [%rd12];
	add.s32 	%r48, %r35, %r24;
	mul.lo.s32 	%r49, %r48, 3;
	cvt.s64.s32 	%rd13, %r49;
	add.s64 	%rd14, %rd4, %rd13;
	ld.global.u8 	%r50, [%rd14];
	mul.lo.s32 	%r51, %r34, %r28;
	add.s32 	%r52, %r51, %r17;
	mul.lo.s32 	%r53, %r52, 3;
	cvt.s64.s32 	%rd15, %r53;
	add.s64 	%rd16, %rd4, %rd15;
	ld.global.u8 	%rs1, [%rd16];
	add.s32 	%r54, %r51, %r19;
	mul.lo.s32 	%r55, %r54, 3;
	cvt.s64.s32 	%rd17, %r55;
	add.s64 	%rd18, %rd4, %rd17;
	ld.global.u8 	%r56, [%rd18];
	add.s32 	%r57, %r51, %r15;
	mul.lo.s32 	%r58, %r57, 3;
	cvt.s64.s32 	%rd19, %r58;
	add.s64 	%rd20, %rd4, %rd19;
	ld.global.u8 	%r59, [%rd20];
	add.s32 	%r60, %r51, %r22;
	mul.lo.s32 	%r61, %r60, 3;
	cvt.s64.s32 	%rd21, %r61;
	add.s64 	%rd22, %rd4, %rd21;
	ld.global.u8 	%r62, [%rd22];
	add.s32 	%r63, %r51, %r24;
	mul.lo.s32 	%r64, %r63, 3;
	cvt.s64.s32 	%rd23, %r64;
	add.s64 	%rd24, %rd4, %rd23;
	ld.global.u8 	%r65, [%rd24];
	shl.b32 	%r66, %r11, 2;
	add.s32 	%r67, %r66, %r17;
	mul.lo.s32 	%r68, %r67, 3;
	cvt.s64.s32 	%rd25, %r68;
	add.s64 	%rd26, %rd4, %rd25;
	ld.global.u8 	%r69, [%rd26];
	add.s32 	%r70, %r66, %r19;
	mul.lo.s32 	%r71, %r70, 3;
	cvt.s64.s32 	%rd27, %r71;
	add.s64 	%rd28, %rd4, %rd27;
	ld.global.u8 	%r72, [%rd28];
	add.s32 	%r73, %r66, %r15;
	mul.lo.s32 	%r74, %r73, 3;
	cvt.s64.s32 	%rd29, %r74;
	add.s64 	%rd30, %rd4, %rd29;
	ld.global.u8 	%rs2, [%rd30];
	add.s32 	%r75, %r22, %r66;
	mul.lo.s32 	%r76, %r75, 3;
	cvt.s64.s32 	%rd31, %r76;
	add.s64 	%rd32, %rd4, %rd31;
	ld.global.u8 	%r77, [%rd32];
	add.s32 	%r78, %r24, %r66;
	mul.lo.s32 	%r79, %r78, 3;
	cvt.s64.s32 	%rd33, %r79;
	add.s64 	%rd34, %rd4, %rd33;
	ld.global.u8 	%r80, [%rd34];
	mul.lo.s32 	%r81, %r34, %r31;
	add.s32 	%r82, %r81, %r17;
	mul.lo.s32 	%r83, %r82, 3;
	cvt.s64.s32 	%rd35, %r83;
	add.s64 	%rd36, %rd4, %rd35;
	ld.global.u8 	%rs3, [%rd36];
	add.s32 	%r84, %r81, %r19;
	mul.lo.s32 	%r85, %r84, 3;
	cvt.s64.s32 	%rd37, %r85;
	add.s64 	%rd38, %rd4, %rd37;
	ld.global.u8 	%r86, [%rd38];
	add.s32 	%r87, %r81, %r15;
	mul.lo.s32 	%r88, %r87, 3;
	cvt.s64.s32 	%rd39, %r88;
	add.s64 	%rd40, %rd4, %rd39;
	ld.global.u8 	%r89, [%rd40];
	add.s32 	%r90, %r81, %r22;
	mul.lo.s32 	%r91, %r90, 3;
	cvt.s64.s32 	%rd41, %r91;
	add.s64 	%rd42, %rd4, %rd41;
	ld.global.u8 	%r92, [%rd42];
	add.s32 	%r93, %r81, %r24;
	mul.lo.s32 	%r94, %r93, 3;
	cvt.s64.s32 	%rd43, %r94;
	add.s64 	%rd44, %rd4, %rd43;
	ld.global.u8 	%r95, [%rd44];
	mul.lo.s32 	%r96, %r34, %r33;
	add.s32 	%r97, %r96, %r17;
	mul.lo.s32 	%r98, %r97, 3;
	cvt.s64.s32 	%rd45, %r98;
	add.s64 	%rd46, %rd4, %rd45;
	ld.global.u8 	%r99, [%rd46];
	add.s32 	%r100, %r96, %r19;
	mul.lo.s32 	%r101, %r100, 3;
	cvt.s64.s32 	%rd47, %r101;
	add.s64 	%rd48, %rd4, %rd47;
	ld.global.u8 	%r102, [%rd48];
	add.s32 	%r103, %r96, %r15;
	mul.lo.s32 	%r104, %r103, 3;
	cvt.s64.s32 	%rd49, %r104;
	add.s64 	%rd50, %rd4, %rd49;
	ld.global.u8 	%r105, [%rd50];
	add.s32 	%r106, %r96, %r22;
	mul.lo.s32 	%r107, %r106, 3;
	cvt.s64.s32 	%rd51, %r107;
	add.s64 	%rd52, %rd4, %rd51;
	ld.global.u8 	%r108, [%rd52];
	add.s32 	%r109, %r96, %r24;
	mul.lo.s32 	%r110, %r109, 3;
	cvt.s64.s32 	%rd53, %r110;
	add.s64 	%rd54, %rd4, %rd53;
	ld.global.u8 	%r111, [%rd54];
	ld.global.u8 	%r112, [%rd6+1];
	ld.global.u8 	%r113, [%rd8+1];
	ld.global.u8 	%r114, [%rd10+1];
	ld.global.u8 	%r115, [%rd12+1];
	ld.global.u8 	%r116, [%rd14+1];
	ld.global.u8 	%rs4, [%rd16+1];
	ld.global.u8 	%r117, [%rd18+1];
	ld.global.u8 	%r118, [%rd20+1];
	ld.global.u8 	%r119, [%rd22+1];
	ld.global.u8 	%r120, [%rd24+1];
	ld.global.u8 	%r121, [%rd26+1];
	ld.global.u8 	%r122, [%rd28+1];
	ld.global.u8 	%rs5, [%rd30+1];
	ld.global.u8 	%r123, [%rd32+1];
	ld.global.u8 	%r124, [%rd34+1];
	ld.global.u8 	%rs6, [%rd36+1];
	ld.global.u8 	%r125, [%rd38+1];
	ld.global.u8 	%r126, [%rd40+1];
	ld.global.u8 	%r127, [%rd42+1];
	ld.global.u8 	%r128, [%rd44+1];
	ld.global.u8 	%r129, [%rd46+1];
	ld.global.u8 	%r130, [%rd48+1];
	ld.global.u8 	%r131, [%rd50+1];
	ld.global.u8 	%r132, [%rd52+1];
	ld.global.u8 	%r133, [%rd54+1];
	ld.global.u8 	%r134, [%rd6+2];
	ld.global.u8 	%r135, [%rd8+2];
	ld.global.u8 	%r136, [%rd10+2];
	ld.global.u8 	%r137, [%rd12+2];
	ld.global.u8 	%r138, [%rd14+2];
	ld.global.u8 	%rs7, [%rd16+2];
	ld.global.u8 	%r139, [%rd18+2];
	ld.global.u8 	%r140, [%rd20+2];
	ld.global.u8 	%r141, [%rd22+2];
	ld.global.u8 	%r142, [%rd24+2];
	ld.global.u8 	%r143, [%rd26+2];
	ld.global.u8 	%r144, [%rd28+2];
	ld.global.u8 	%rs8, [%rd30+2];
	ld.global.u8 	%r145, [%rd32+2];
	ld.global.u8 	%r146, [%rd34+2];
	ld.global.u8 	%rs9, [%rd36+2];
	ld.global.u8 	%r147, [%rd38+2];
	ld.global.u8 	%r148, [%rd40+2];
	ld.global.u8 	%r149, [%rd42+2];
	ld.global.u8 	%r150, [%rd44+2];
	ld.global.u8 	%r151, [%rd46+2];
	ld.global.u8 	%r152, [%rd48+2];
	ld.global.u8 	%r153, [%rd50+2];
	ld.global.u8 	%r154, [%rd52+2];
	ld.global.u8 	%r155, [%rd54+2];
	mul.wide.u16 	%r156, %rs1, 4;
	mul.wide.u16 	%r157, %rs2, 36;
	mul.wide.u16 	%r158, %rs3, 4;
	mul.wide.u16 	%r159, %rs4, 4;
	mul.wide.u16 	%r160, %rs5, 36;
	mul.wide.u16 	%r161, %rs6, 4;
	mul.wide.u16 	%r162, %rs7, 4;
	mul.wide.u16 	%r163, %rs8, 36;
	mul.wide.u16 	%r164, %rs9, 4;
	add.s32 	%r165, %r72, %r59;
	add.s32 	%r166, %r165, %r77;
	add.s32 	%r167, %r166, %r89;
	add.s32 	%r168, %r69, %r44;
	add.s32 	%r169, %r168, %r80;
	add.s32 	%r170, %r169, %r105;
	add.s32 	%r171, %r41, %r47;
	shl.b32 	%r172, %r171, 2;
	add.s32 	%r173, %r38, %r172;
	add.s32 	%r174, %r173, %r50;
	add.s32 	%r175, %r174, %r156;
	add.s32 	%r176, %r56, %r62;
	shl.b32 	%r177, %r176, 4;
	add.s32 	%r178, %r175, %r177;
	add.s32 	%r179, %r178, %r65;
	add.s32 	%r180, %r179, %r157;
	add.s32 	%r181, %r180, %r158;
	add.s32 	%r182, %r86, %r92;
	shl.b32 	%r183, %r182, 4;
	add.s32 	%r184, %r181, %r183;
	add.s32 	%r185, %r184, %r95;
	add.s32 	%r186, %r185, %r99;
	mad.lo.s32 	%r187, %r167, 24, %r186;
	add.s32 	%r188, %r102, %r108;
	shl.b32 	%r189, %r188, 2;
	add.s32 	%r190, %r187, %r189;
	add.s32 	%r191, %r190, %r111;
	mad.lo.s32 	%r192, %r170, 6, %r191;
	add.s32 	%r193, %r192, 128;
	shr.u32 	%r194, %r193, 8;
	cvt.s64.s32 	%rd55, %r13;
	add.s64 	%rd56, %rd3, %rd55;
	st.global.u8 	[%rd56], %r194;
	add.s32 	%r195, %r122, %r118;
	add.s32 	%r196, %r195, %r123;
	add.s32 	%r197, %r196, %r126;
	add.s32 	%r198, %r121, %r114;
	add.s32 	%r199, %r198, %r124;
	add.s32 	%r200, %r199, %r131;
	add.s32 	%r201, %r113, %r115;
	shl.b32 	%r202, %r201, 2;
	add.s32 	%r203, %r112, %r202;
	add.s32 	%r204, %r203, %r116;
	add.s32 	%r205, %r204, %r159;
	add.s32 	%r206, %r117, %r119;
	shl.b32 	%r207, %r206, 4;
	add.s32 	%r208, %r205, %r207;
	add.s32 	%r209, %r208, %r120;
	add.s32 	%r210, %r209, %r160;
	add.s32 	%r211, %r210, %r161;
	add.s32 	%r212, %r125, %r127;
	shl.b32 	%r213, %r212, 4;
	add.s32 	%r214, %r211, %r213;
	add.s32 	%r215, %r214, %r128;
	add.s32 	%r216, %r215, %r129;
	mad.lo.s32 	%r217, %r197, 24, %r216;
	add.s32 	%r218, %r130, %r132;
	shl.b32 	%r219, %r218, 2;
	add.s32 	%r220, %r217, %r219;
	add.s32 	%r221, %r220, %r133;
	mad.lo.s32 	%r222, %r200, 6, %r221;
	add.s32 	%r223, %r222, 128;
	shr.u32 	%r224, %r223, 8;
	st.global.u8 	[%rd56+1], %r224;
	add.s32 	%r225, %r144, %r140;
	add.s32 	%r226, %r225, %r145;
	add.s32 	%r227, %r226, %r148;
	add.s32 	%r228, %r143, %r136;
	add.s32 	%r229, %r228, %r146;
	add.s32 	%r230, %r229, %r153;
	add.s32 	%r231, %r135, %r137;
	shl.b32 	%r232, %r231, 2;
	add.s32 	%r233, %r134, %r232;
	add.s32 	%r234, %r233, %r138;
	add.s32 	%r235, %r234, %r162;
	add.s32 	%r236, %r139, %r141;
	shl.b32 	%r237, %r236, 4;
	add.s32 	%r238, %r235, %r237;
	add.s32 	%r239, %r238, %r142;
	add.s32 	%r240, %r239, %r163;
	add.s32 	%r241, %r240, %r164;
	add.s32 	%r242, %r147, %r149;
	shl.b32 	%r243, %r242, 4;
	add.s32 	%r244, %r241, %r243;
	add.s32 	%r245, %r244, %r150;
	add.s32 	%r246, %r245, %r151;
	mad.lo.s32 	%r247, %r227, 24, %r246;
	add.s32 	%r248, %r152, %r154;
	shl.b32 	%r249, %r248, 2;
	add.s32 	%r250, %r247, %r249;
	add.s32 	%r251, %r250, %r155;
	mad.lo.s32 	%r252, %r230, 6, %r251;
	add.s32 	%r253, %r252, 128;
	shr.u32 	%r254, %r253, 8;
	st.global.u8 	[%rd56+2], %r254;
	ret;

}
	// .globl	_Z5PyrUpPhS_S_ii
.visible .entry _Z5PyrUpPhS_S_ii(
	.param .u64 .ptr .align 1 _Z5PyrUpPhS_S_ii_param_0,
	.param .u64 .ptr .align 1 _Z5PyrUpPhS_S_ii_param_1,
	.param .u64 .ptr .align 1 _Z5PyrUpPhS_S_ii_param_2,
	.param .u32 _Z5PyrUpPhS_S_ii_param_3,
	.param .u32 _Z5PyrUpPhS_S_ii_param_4
)
{
	.reg .b16 	%rs<4>;
	.reg .b32 	%r<118>;
	.reg .b64 	%rd<28>;

	ld.param.u64 	%rd1, [_Z5PyrUpPhS_S_ii_param_0];
	ld.param.u64 	%rd2, [_Z5PyrUpPhS_S_ii_param_1];
	ld.param.u64 	%rd3, [_Z5PyrUpPhS_S_ii_param_2];
	ld.param.u32 	%r1, [_Z5PyrUpPhS_S_ii_param_3];
	ld.param.u32 	%r2, [_Z5PyrUpPhS_S_ii_param_4];
	cvta.to.global.u64 	%rd4, %rd3;
	cvta.to.global.u64 	%rd5, %rd1;
	cvta.to.global.u64 	%rd6, %rd2;
	mov.u32 	%r3, %ctaid.x;
	mov.u32 	%r4, %ntid.x;
	mov.u32 	%r5, %tid.x;
	mad.lo.s32 	%r6, %r3, %r4, %r5;
	mov.u32 	%r7, %ctaid.y;
	mov.u32 	%r8, %ntid.y;
	mov.u32 	%r9, %tid.y;
	mad.lo.s32 	%r10, %r7, %r8, %r9;
	mul.lo.s32 	%r11, %r2, %r10;
	add.s32 	%r12, %r11, %r6;
	mul.lo.s32 	%r13, %r12, 3;
	shl.b32 	%r14, %r10, 1;
	shl.b32 	%r15, %r6, 1;
	max.s32 	%r16, %r15, 1;
	add.s32 	%r17, %r16, -1;
	or.b32  	%r18, %r15, 1;
	add.s32 	%r19, %r2, -1;
	min.s32 	%r20, %r18, %r19;
	max.u32 	%r21, %r14, 1;
	or.b32  	%r22, %r14, 1;
	add.s32 	%r23, %r1, -1;
	min.s32 	%r24, %r22, %r23;
	add.s32 	%r25, %r21, -1;
	mul.lo.s32 	%r26, %r25, %r2;
	shl.b32 	%r27, %r26, 1;
	add.s32 	%r28, %r27, %r17;
	mul.lo.s32 	%r29, %r28, 3;
	cvt.s64.s32 	%rd7, %r29;
	add.s64 	%rd8, %rd6, %rd7;
	ld.global.u8 	%r30, [%rd8];
	add.s32 	%r31, %r27, %r15;
	mul.lo.s32 	%r32, %r31, 3;
	cvt.s64.s32 	%rd9, %r32;
	add.s64 	%rd10, %rd6, %rd9;
	ld.global.u8 	%r33, [%rd10];
	add.s32 	%r34, %r20, %r27;
	mul.lo.s32 	%r35, %r34, 3;
	cvt.s64.s32 	%rd11, %r35;
	add.s64 	%rd12, %rd6, %rd11;
	ld.global.u8 	%r36, [%rd12];
	shl.b32 	%r37, %r11, 2;
	add.s32 	%r38, %r37, %r17;
	mul.lo.s32 	%r39, %r38, 3;
	cvt.s64.s32 	%rd13, %r39;
	add.s64 	%rd14, %rd6, %rd13;
	ld.global.u8 	%r40, [%rd14];
	add.s32 	%r41, %r37, %r15;
	mul.lo.s32 	%r42, %r41, 3;
	cvt.s64.s32 	%rd15, %r42;
	add.s64 	%rd16, %rd6, %rd15;
	ld.global.u8 	%rs1, [%rd16];
	add.s32 	%r43, %r20, %r37;
	mul.lo.s32 	%r44, %r43, 3;
	cvt.s64.s32 	%rd17, %r44;
	add.s64 	%rd18, %rd6, %rd17;
	ld.global.u8 	%r45, [%rd18];
	mul.lo.s32 	%r46, %r2, %r24;
	shl.b32 	%r47, %r46, 1;
	add.s32 	%r48, %r47, %r17;
	mul.lo.s32 	%r49, %r48, 3;
	cvt.s64.s32 	%rd19, %r49;
	add.s64 	%rd20, %rd6, %rd19;
	ld.global.u8 	%r50, [%rd20];
	add.s32 	%r51, %r47, %r15;
	mul.lo.s32 	%r52, %r51, 3;
	cvt.s64.s32 	%rd21, %r52;
	add.s64 	%rd22, %rd6, %rd21;
	ld.global.u8 	%r53, [%rd22];
	add.s32 	%r54, %r47, %r20;
	mul.lo.s32 	%r55, %r54, 3;
	cvt.s64.s32 	%rd23, %r55;
	add.s64 	%rd24, %rd6, %rd23;
	ld.global.u8 	%r56, [%rd24];
	ld.global.u8 	%r57, [%rd8+1];
	ld.global.u8 	%r58, [%rd10+1];
	ld.global.u8 	%r59, [%rd12+1];
	ld.global.u8 	%r60, [%rd14+1];
	ld.global.u8 	%rs2, [%rd16+1];
	ld.global.u8 	%r61, [%rd18+1];
	ld.global.u8 	%r62, [%rd20+1];
	ld.global.u8 	%r63, [%rd22+1];
	ld.global.u8 	%r64, [%rd24+1];
	ld.global.u8 	%r65, [%rd8+2];
	ld.global.u8 	%r66, [%rd10+2];
	ld.global.u8 	%r67, [%rd12+2];
	ld.global.u8 	%r68, [%rd14+2];
	ld.global.u8 	%rs3, [%rd16+2];
	ld.global.u8 	%r69, [%rd18+2];
	ld.global.u8 	%r70, [%rd20+2];
	ld.global.u8 	%r71, [%rd22+2];
	ld.global.u8 	%r72, [%rd24+2];
	add.s32 	%r73, %r36, %r30;
	mul.wide.u16 	%r74, %rs1, 36;
	add.s32 	%r75, %r56, %r50;
	shl.b32 	%r76, %r75, 4;
	add.s32 	%r77, %r59, %r57;
	mul.wide.u16 	%r78, %rs2, 36;
	add.s32 	%r79, %r64, %r62;
	shl.b32 	%r80, %r79, 4;
	add.s32 	%r81, %r67, %r65;
	mul.wide.u16 	%r82, %rs3, 36;
	add.s32 	%r83, %r72, %r70;
	shl.b32 	%r84, %r83, 4;
	cvt.s64.s32 	%rd25, %r13;
	add.s64 	%rd26, %rd5, %rd25;
	ld.global.u8 	%r85, [%rd26];
	add.s32 	%r86, %r40, %r33;
	add.s32 	%r87, %r86, %r45;
	add.s32 	%r88, %r87, %r53;
	shl.b32 	%r89, %r73, 4;
	add.s32 	%r90, %r89, %r74;
	add.s32 	%r91, %r90, %r76;
	mad.lo.s32 	%r92, %r88, 24, %r91;
	sub.s32 	%r93, %r92, %r85;
	add.s32 	%r94, %r93, 256;
	shr.u32 	%r95, %r94, 9;
	ld.global.u8 	%r96, [%rd26+1];
	add.s32 	%r97, %r60, %r58;
	add.s32 	%r98, %r97, %r61;
	add.s32 	%r99, %r98, %r63;
	shl.b32 	%r100, %r77, 4;
	add.s32 	%r101, %r100, %r78;
	add.s32 	%r102, %r101, %r80;
	mad.lo.s32 	%r103, %r99, 24, %r102;
	sub.s32 	%r104, %r103, %r96;
	add.s32 	%r105, %r104, 256;
	shr.u32 	%r106, %r105, 9;
	ld.global.u8 	%r107, [%rd26+2];
	add.s32 	%r108, %r68, %r66;
	add.s32 	%r109, %r108, %r69;
	add.s32 	%r110, %r109, %r71;
	shl.b32 	%r111, %r81, 4;
	add.s32 	%r112, %r111, %r82;
	add.s32 	%r113, %r112, %r84;
	sub.s32 	%r114, %r113, %r107;
	mad.lo.s32 	%r115, %r110, 24, %r114;
	add.s32 	%r116, %r115, 256;
	shr.u32 	%r117, %r116, 9;
	add.s64 	%rd27, %rd4, %rd25;
	st.global.u8 	[%rd27], %r95;
	st.global.u8 	[%rd27+1], %r106;
	st.global.u8 	[%rd27+2], %r117;
	ret;

}
	// .globl	_Z14BlurHorizontalPhS_ii
.visible .entry _Z14BlurHorizontalPhS_ii(
	.param .u64 .ptr .align 1 _Z14BlurHorizontalPhS_ii_param_0,
	.param .u64 .ptr .align 1 _Z14BlurHorizontalPhS_ii_param_1,
	.param .u32 _Z14BlurHorizontalPhS_ii_param_2,
	.param .u32 _Z14BlurHorizontalPhS_ii_param_3
)
{
	.reg .b16 	%rs<40>;
	.reg .b32 	%r<34>;
	.reg .b64 	%rd<17>;

	ld.param.u64 	%rd1, [_Z14BlurHorizontalPhS_ii_param_0];
	ld.param.u64 	%rd2, [_Z14BlurHorizontalPhS_ii_param_1];
	ld.param.u32 	%r1, [_Z14BlurHorizontalPhS_ii_param_3];
	cvta.to.global.u64 	%rd3, %rd2;
	cvta.to.global.u64 	%rd4, %rd1;
	mov.u32 	%r2, %ctaid.x;
	mov.u32 	%r3, %ntid.x;
	mov.u32 	%r4, %tid.x;
	mad.lo.s32 	%r5, %r2, %r3, %r4;
	mov.u32 	%r6, %ctaid.y;
	mov.u32 	%r7, %ntid.y;
	mov.u32 	%r8, %tid.y;
	mad.lo.s32 	%r9, %r6, %r7, %r8;
	mul.lo.s32 	%r10, %r1, %r9;
	shr.u32 	%r11, %r10, 31;
	add.s32 	%r12, %r10, %r11;
	shr.s32 	%r13, %r12, 1;
	add.s32 	%r14, %r13, %r5;
	mul.lo.s32 	%r15, %r14, 3;
	shl.b32 	%r16, %r5, 1;
	max.s32 	%r17, %r16, 2;
	add.s32 	%r18, %r17, %r10;
	max.s32 	%r19, %r16, 1;
	add.s32 	%r20, %r19, %r10;
	or.b32  	%r21, %r16, 1;
	add.s32 	%r22, %r1, -1;
	min.s32 	%r23, %r21, %r22;
	add.s32 	%r24, %r16, 2;
	min.s32 	%r25, %r24, %r22;
	mad.lo.s32 	%r26, %r18, 3, -6;
	cvt.s64.s32 	%rd5, %r26;
	add.s64 	%rd6, %rd4, %rd5;
	ld.global.u8 	%rs1, [%rd6];
	mad.lo.s32 	%r27, %r20, 3, -3;
	cvt.s64.s32 	%rd7, %r27;
	add.s64 	%rd8, %rd4, %rd7;
	ld.global.u8 	%rs2, [%rd8];
	add.s32 	%r28, %r10, %r16;
	mul.lo.s32 	%r29, %r28, 3;
	cvt.s64.s32 	%rd9, %r29;
	add.s64 	%rd10, %rd4, %rd9;
	ld.global.u8 	%rs3, [%rd10];
	add.s32 	%r30, %r23, %r10;
	mul.lo.s32 	%r31, %r30, 3;
	cvt.s64.s32 	%rd11, %r31;
	add.s64 	%rd12, %rd4, %rd11;
	ld.global.u8 	%rs4, [%rd12];
	add.s32 	%r32, %r25, %r10;
	mul.lo.s32 	%r33, %r32, 3;
	cvt.s64.s32 	%rd13, %r33;
	add.s64 	%rd14, %rd4, %rd13;
	ld.global.u8 	%rs5, [%rd14];
	ld.global.u8 	%rs6, [%rd6+1];
	ld.global.u8 	%rs7, [%rd8+1];
	ld.global.u8 	%rs8, [%rd10+1];
	ld.global.u8 	%rs9, [%rd12+1];
	ld.global.u8 	%rs10, [%rd14+1];
	ld.global.u8 	%rs11, [%rd6+2];
	ld.global.u8 	%rs12, [%rd8+2];
	ld.global.u8 	%rs13, [%rd10+2];
	ld.global.u8 	%rs14, [%rd12+2];
	ld.global.u8 	%rs15, [%rd14+2];
	shl.b16 	%rs16, %rs2, 2;
	shl.b16 	%rs17, %rs4, 2;
	add.s16 	%rs18, %rs1, %rs16;
	mad.lo.s16 	%rs19, %rs3, 6, %rs18;
	add.s16 	%rs20, %rs19, %rs17;
	add.s16 	%rs21, %rs20, %rs5;
	add.s16 	%rs22, %rs21, 8;
	shr.u16 	%rs23, %rs22, 4;
	cvt.s64.s32 	%rd15, %r15;
	add.s64 	%rd16, %rd3, %rd15;
	st.global.u8 	[%rd16], %rs23;
	shl.b16 	%rs24, %rs7, 2;
	shl.b16 	%rs25, %rs9, 2;
	add.s16 	%rs26, %rs6, %rs24;
	mad.lo.s16 	%rs27, %rs8, 6, %rs26;
	add.s16 	%rs28, %rs27, %rs25;
	add.s16 	%rs29, %rs28, %rs10;
	add.s16 	%rs30, %rs29, 8;
	shr.u16 	%rs31, %rs30, 4;
	st.global.u8 	[%rd16+1], %rs31;
	shl.b16 	%rs32, %rs12, 2;
	shl.b16 	%rs33, %rs14, 2;
	add.s16 	%rs34, %rs11, %rs32;
	mad.lo.s16 	%rs35, %rs13, 6, %rs34;
	add.s16 	%rs36, %rs35, %rs33;
	add.s16 	%rs37, %rs36, %rs15;
	add.s16 	%rs38, %rs37, 8;
	shr.u16 	%rs39, %rs38, 4;
	st.global.u8 	[%rd16+2], %rs39;
	ret;

}
	// .globl	_Z12BlurVerticalPhS_ii
.visible .entry _Z12BlurVerticalPhS_ii(
	.param .u64 .ptr .align 1 _Z12BlurVerticalPhS_ii_param_0,
	.param .u64 .ptr .align 1 _Z12BlurVerticalPhS_ii_param_1,
	.param .u32 _Z12BlurVerticalPhS_ii_param_2,
	.param .u32 _Z12BlurVerticalPhS_ii_param_3
)
{
	.reg .b16 	%rs<40>;
	.reg .b32 	%r<34>;
	.reg .b64 	%rd<17>;

	ld.param.u64 	%rd1, [_Z12BlurVerticalPhS_ii_param_0];
	ld.param.u64 	%rd2, [_Z12BlurVerticalPhS_ii_param_1];
	ld.param.u32 	%r1, [_Z12BlurVerticalPhS_ii_param_2];
	ld.param.u32 	%r2, [_Z12BlurVerticalPhS_ii_param_3];
	cvta.to.global.u64 	%rd3, %rd2;
	cvta.to.global.u64 	%rd4, %rd1;
	mov.u32 	%r3, %ctaid.x;
	mov.u32 	%r4, %ntid.x;
	mov.u32 	%r5, %tid.x;
	mad.lo.s32 	%r6, %r3, %r4, %r5;
	mov.u32 	%r7, %ctaid.y;
	mov.u32 	%r8, %ntid.y;
	mov.u32 	%r9, %tid.y;
	mad.lo.s32 	%r10, %r7, %r8, %r9;
	mul.lo.s32 	%r11, %r2, %r10;
	add.s32 	%r12, %r11, %r6;
	mul.lo.s32 	%r13, %r12, 3;
	shl.b32 	%r14, %r10, 1;
	max.u32 	%r15, %r14, 2;
	add.s32 	%r16, %r15, -2;
	max.u32 	%r17, %r14, 1;
	add.s32 	%r18, %r17, -1;
	or.b32  	%r19, %r14, 1;
	add.s32 	%r20, %r1, -1;
	min.s32 	%r21, %r19, %r20;
	add.s32 	%r22, %r14, 2;
	min.s32 	%r23, %r22, %r20;
	mad.lo.s32 	%r24, %r16, %r2, %r6;
	mul.lo.s32 	%r25, %r24, 3;
	cvt.s64.s32 	%rd5, %r25;
	add.s64 	%rd6, %rd4, %rd5;
	ld.global.u8 	%rs1, [%rd6];
	mad.lo.s32 	%r26, %r18, %r2, %r6;
	mul.lo.s32 	%r27, %r26, 3;
	cvt.s64.s32 	%rd7, %r27;
	add.s64 	%rd8, %rd4, %rd7;
	ld.global.u8 	%rs2, [%rd8];
	add.s32 	%r28, %r12, %r11;
	mul.lo.s32 	%r29, %r28, 3;
	cvt.s64.s32 	%rd9, %r29;
	add.s64 	%rd10, %rd4, %rd9;
	ld.global.u8 	%rs3, [%rd10];
	mad.lo.s32 	%r30, %r21, %r2, %r6;
	mul.lo.s32 	%r31, %r30, 3;
	cvt.s64.s32 	%rd11, %r31;
	add.s64 	%rd12, %rd4, %rd11;
	ld.global.u8 	%rs4, [%rd12];
	mad.lo.s32 	%r32, %r23, %r2, %r6;
	mul.lo.s32 	%r33, %r32, 3;
	cvt.s64.s32 	%rd13, %r33;
	add.s64 	%rd14, %rd4, %rd13;
	ld.global.u8 	%rs5, [%rd14];
	ld.global.u8 	%rs6, [%rd6+1];
	ld.global.u8 	%rs7, [%rd8+1];
	ld.global.u8 	%rs8, [%rd10+1];
	ld.global.u8 	%rs9, [%rd12+1];
	ld.global.u8 	%rs10, [%rd14+1];
	ld.global.u8 	%rs11, [%rd6+2];
	ld.global.u8 	%rs12, [%rd8+2];
	ld.global.u8 	%rs13, [%rd10+2];
	ld.global.u8 	%rs14, [%rd12+2];
	ld.global.u8 	%rs15, [%rd14+2];
	shl.b16 	%rs16, %rs2, 2;
	shl.b16 	%rs17, %rs4, 2;
	add.s16 	%rs18, %rs1, %rs16;
	mad.lo.s16 	%rs19, %rs3, 6, %rs18;
	add.s16 	%rs20, %rs19, %rs17;
	add.s16 	%rs21, %rs20, %rs5;
	add.s16 	%rs22, %rs21, 8;
	shr.u16 	%rs23, %rs22, 4;
	cvt.s64.s32 	%rd15, %r13;
	add.s64 	%rd16, %rd3, %rd15;
	st.global.u8 	[%rd16], %rs23;
	shl.b16 	%rs24, %rs7, 2;
	shl.b16 	%rs25, %rs9, 2;
	add.s16 	%rs26, %rs6, %rs24;
	mad.lo.s16 	%rs27, %rs8, 6, %rs26;
	add.s16 	%rs28, %rs27, %rs25;
	add.s16 	%rs29, %rs28, %rs10;
	add.s16 	%rs30, %rs29, 8;
	shr.u16 	%rs31, %rs30, 4;
	st.global.u8 	[%rd16+1], %rs31;
	shl.b16 	%rs32, %rs12, 2;
	shl.b16 	%rs33, %rs14, 2;
	add.s16 	%rs34, %rs11, %rs32;
	mad.lo.s16 	%rs35, %rs13, 6, %rs34;
	add.s16 	%rs36, %rs35, %rs33;
	add.s16 	%rs37, %rs36, %rs15;
	add.s16 	%rs38, %rs37, 8;
	shr.u16 	%rs39, %rs38, 4;
	st.global.u8 	[%rd16+2], %rs39;
	ret;

}


// ===== COMPILED SASS (sm_100) =====

	.target	sm_100

	.elftype	@"ET_EXEC"


//--------------------- .note.nv.tkinfo           --------------------------
	.section	.note.nv.tkinfo,"",@"SHT_NOTE"
	.sectionflags	@"SHF_NOTE_NV_TKINFO"
	.tkinfo
        /*0018*/ 	.word	0x00000002
        /*0030*/ 	.string	""
        /*0030*/ 	.string	"ptxas"
        /*0030*/ 	.string	"Cuda compilation tools, release 13.0, V13.0.88"
        /*0030*/ 	.string	"Build cuda_13.0.r13.0/compiler.36424714_0"
        /*0030*/ 	.string	"-arch sm_100 -m 64 "



//--------------------- .note.nv.cuinfo           --------------------------
	.section	.note.nv.cuinfo,"",@"SHT_NOTE"
	.sectionflags	@"SHF_NOTE_NV_CUINFO"
        /*0018*/ 	.short	0x0002
        /*001a*/ 	.short	0x0064
        /*001c*/ 	.short	0x0082
	.zero		2


//--------------------- .nv.info                  --------------------------
	.section	.nv.info,"",@"SHT_CUDA_INFO"
	.align	4


	//----- nvinfo : EIATTR_REGCOUNT
	.align		4
        /*0000*/ 	.byte	0x04, 0x2f
        /*0002*/ 	.short	(.L_5 - .L_4)
	.align		4
.L_4:
        /*0004*/ 	.word	index@(_Z8GradientPhii)
        /*0008*/ 	.word	0x0000000c


	//----- nvinfo : EIATTR_FRAME_SIZE
	.align		4
.L_5:
        /*000c*/ 	.byte	0x04, 0x11
        /*000e*/ 	.short	(.L_7 - .L_6)
	.align		4
.L_6:
        /*0010*/ 	.word	index@(_Z8GradientPhii)
        /*0014*/ 	.word	0x00000000


	//----- nvinfo : EIATTR_REGCOUNT
	.align		4
.L_7:
        /*0018*/ 	.byte	0x04, 0x2f
        /*001a*/ 	.short	(.L_9 - .L_8)
	.align		4
.L_8:
        /*001c*/ 	.word	index@(_Z9DownScalePhS_ii)
        /*0020*/ 	.word	0x0000000e


	//----- nvinfo : EIATTR_FRAME_SIZE
	.align		4
.L_9:
        /*0024*/ 	.byte	0x04, 0x11
        /*0026*/ 	.short	(.L_11 - .L_10)
	.align		4
.L_10:
        /*0028*/ 	.word	index@(_Z9DownScalePhS_ii)
        /*002c*/ 	.word	0x00000000


	//----- nvinfo : EIATTR_REGCOUNT
	.align		4
.L_11:
        /*0030*/ 	.byte	0x04, 0x2f
        /*0032*/ 	.short	(.L_13 - .L_12)
	.align		4
.L_12:
        /*0034*/ 	.word	index@(_Z4BlurPhS_ii)
        /*0038*/ 	.word	0x00000020


	//----- nvinfo : EIATTR_FRAME_SIZE
	.align		4
.L_13:
        /*003c*/ 	.byte	0x04, 0x11
        /*003e*/ 	.short	(.L_15 - .L_14)
	.align		4
.L_14:
        /*0040*/ 	.word	index@(_Z4BlurPhS_ii)
        /*0044*/ 	.word	0x00000000


	//----- nvinfo : EIATTR_REGCOUNT
	.align		4
.L_15:
        /*0048*/ 	.byte	0x04, 0x2f
        /*004a*/ 	.short	(.L_17 - .L_16)
	.align		4
.L_16:
        /*004c*/ 	.word	index@(_Z5PyrUpPhS_S_ii)
        /*0050*/ 	.word	0x00000020


	//----- nvinfo : EIATTR_FRAME_SIZE
	.align		4
.L_17:
        /*0054*/ 	.byte	0x04, 0x11
        /*0056*/ 	.short	(.L_19 - .L_18)
	.align		4
.L_18:
        /*0058*/ 	.word	index@(_Z5PyrUpPhS_S_ii)
        /*005c*/ 	.word	0x00000000


	//----- nvinfo : EIATTR_REGCOUNT
	.align		4
.L_19:
        /*0060*/ 	.byte	0x04, 0x2f
        /*0062*/ 	.short	(.L_21 - .L_20)
	.align		4
.L_20:
        /*0064*/ 	.word	index@(_Z14BlurHorizontalPhS_ii)
        /*0068*/ 	.word	0x0000001b


	//----- nvinfo : EIATTR_FRAME_SIZE
	.align		4
.L_21:
        /*006c*/ 	.byte	0x04, 0x11
        /*006e*/ 	.short	(.L_23 - .L_22)
	.align		4
.L_22:
        /*0070*/ 	.word	index@(_Z14BlurHorizontalPhS_ii)
        /*0074*/ 	.word	0x00000000


	//----- nvinfo : EIATTR_REGCOUNT
	.align		4
.L_23:
        /*0078*/ 	.byte	0x04, 0x2f
        /*007a*/ 	.short	(.L_25 - .L_24)
	.align		4
.L_24:
        /*007c*/ 	.word	index@(_Z12BlurVerticalPhS_ii)
        /*0080*/ 	.word	0x0000001a


	//----- nvinfo : EIATTR_FRAME_SIZE
	.align		4
.L_25:
        /*0084*/ 	.byte	0x04, 0x11
        /*0086*/ 	.short	(.L_27 - .L_26)
	.align		4
.L_26:
        /*0088*/ 	.word	index@(_Z12BlurVerticalPhS_ii)
        /*008c*/ 	.word	0x00000000


	//----- nvinfo : EIATTR_MIN_STACK_SIZE
	.align		4
.L_27:
        /*0090*/ 	.byte	0x04, 0x12
        /*0092*/ 	.short	(.L_29 - .L_28)
	.align		4
.L_28:
        /*0094*/ 	.word	index@(_Z12BlurVerticalPhS_ii)
        /*0098*/ 	.word	0x00000000


	//----- nvinfo : EIATTR_MIN_STACK_SIZE
	.align		4
.L_29:
        /*009c*/ 	.byte	0x04, 0x12
        /*009e*/ 	.short	(.L_31 - .L_30)
	.align		4
.L_30:
        /*00a0*/ 	.word	index@(_Z14BlurHorizontalPhS_ii)
        /*00a4*/ 	.word	0x00000000


	//----- nvinfo : EIATTR_MIN_STACK_SIZE
	.align		4
.L_31:
        /*00a8*/ 	.byte	0x04, 0x12
        /*00aa*/ 	.short	(.L_33 - .L_32)
	.align		4
.L_32:
        /*00ac*/ 	.word	index@(_Z5PyrUpPhS_S_ii)
        /*00b0*/ 	.word	0x00000000


	//----- nvinfo : EIATTR_MIN_STACK_SIZE
	.align		4
.L_33:
        /*00b4*/ 	.byte	0x04, 0x12
        /*00b6*/ 	.short	(.L_35 - .L_34)
	.align		4
.L_34:
        /*00b8*/ 	.word	index@(_Z4BlurPhS_ii)
        /*00bc*/ 	.word	0x00000000


	//----- nvinfo : EIATTR_MIN_STACK_SIZE
	.align		4
.L_35:
        /*00c0*/ 	.byte	0x04, 0x12
        /*00c2*/ 	.short	(.L_37 - .L_36)
	.align		4
.L_36:
        /*00c4*/ 	.word	index@(_Z9DownScalePhS_ii)
        /*00c8*/ 	.word	0x00000000


	//----- nvinfo : EIATTR_MIN_STACK_SIZE
	.align		4
.L_37:
        /*00cc*/ 	.byte	0x04, 0x12
        /*00ce*/ 	.short	(.L_39 - .L_38)
	.align		4
.L_38:
        /*00d0*/ 	.word	index@(_Z8GradientPhii)
        /*00d4*/ 	.word	0x00000000
.L_39:


//--------------------- .nv.compat                --------------------------
	.section	.nv.compat,"",@"SHT_CUDA_COMPAT_INFO"
	.align	4
        /*0000*/ 	.byte	0x02, 0x09, 0x00, 0x00, 0x02, 0x02, 0x01, 0x00, 0x02, 0x05, 0x05, 0x00, 0x03, 0x07, 0x01, 0x01
        /*0010*/ 	.byte	0x02, 0x03, 0x00, 0x00, 0x02, 0x06, 0x01, 0x00, 0x04, 0x0b, 0x08, 0x00, 0x09, 0x00, 0x00, 0x00
        /*0020*/ 	.byte	0x00, 0x00, 0x00, 0x00


//--------------------- .nv.info._Z12BlurVerticalPhS_ii --------------------------
	.section	.nv.info._Z12BlurVerticalPhS_ii,"",@"SHT_CUDA_INFO"
	.sectionflags	@""
	.align	4


	//----- nvinfo : EIATTR_CUDA_API_VERSION
	.align		4
        /*0000*/ 	.byte	0x04, 0x37
        /*0002*/ 	.short	(.L_41 - .L_40)
.L_40:
        /*0004*/ 	.word	0x00000082


	//----- nvinfo : EIATTR_KPARAM_INFO
	.align		4
.L_41:
        /*0008*/ 	.byte	0x04, 0x17
        /*000a*/ 	.short	(.L_43 - .L_42)
.L_42:
        /*000c*/ 	.word	0x00000000
        /*0010*/ 	.short	0x0003
        /*0012*/ 	.short	0x0014
        /*0014*/ 	.byte	0x00, 0xf0, 0x11, 0x00


	//----- nvinfo : EIATTR_KPARAM_INFO
	.align		4
.L_43:
        /*0018*/ 	.byte	0x04, 0x17
        /*001a*/ 	.short	(.L_45 - .L_44)
.L_44:
        /*001c*/ 	.word	0x00000000
        /*0020*/ 	.short	0x0002
        /*0022*/ 	.short	0x0010
        /*0024*/ 	.byte	0x00, 0xf0, 0x11, 0x00


	//----- nvinfo : EIATTR_KPARAM_INFO
	.align		4
.L_45:
        /*0028*/ 	.byte	0x04, 0x17
        /*002a*/ 	.short	(.L_47 - .L_46)
.L_46:
        /*002c*/ 	.word	0x00000000
        /*0030*/ 	.short	0x0001
        /*0032*/ 	.short	0x0008
        /*0034*/ 	.byte	0x00, 0xf5, 0x21, 0x00


	//----- nvinfo : EIATTR_KPARAM_INFO
	.align		4
.L_47:
        /*0038*/ 	.byte	0x04, 0x17
        /*003a*/ 	.short	(.L_49 - .L_48)
.L_48:
        /*003c*/ 	.word	0x00000000
        /*0040*/ 	.short	0x0000
        /*0042*/ 	.short	0x0000
        /*0044*/ 	.byte	0x00, 0xf5, 0x21, 0x00


	//----- nvinfo : EIATTR_SPARSE_MMA_MASK
	.align		4
.L_49:
        /*0048*/ 	.byte	0x03, 0x50
        /*004a*/ 	.short	0x0000


	//----- nvinfo : EIATTR_MAXREG_COUNT
	.align		4
        /*004c*/ 	.byte	0x03, 0x1b
        /*004e*/ 	.short	0x00ff


	//----- nvinfo : EIATTR_MERCURY_ISA_VERSION
	.align		4
        /*0050*/ 	.byte	0x03, 0x5f
        /*0052*/ 	.short	0x0101


	//----- nvinfo : EIATTR_VRC_CTA_INIT_COUNT
	.align		4
        /*0054*/ 	.byte	0x02, 0x4a
	.zero		1
	.zero		1


	//----- nvinfo : EIATTR_EXIT_INSTR_OFFSETS
	.align		4
        /*0058*/ 	.byte	0x04, 0x1c
        /*005a*/ 	.short	(.L_51 - .L_50)


	//   ....[0]....
.L_50:
        /*005c*/ 	.word	0x00000560


	//----- nvinfo : EIATTR_CBANK_PARAM_SIZE
	.align		4
.L_51:
        /*0060*/ 	.byte	0x03, 0x19
        /*0062*/ 	.short	0x0018


	//----- nvinfo : EIATTR_PARAM_CBANK
	.align		4
        /*0064*/ 	.byte	0x04, 0x0a
        /*0066*/ 	.short	(.L_53 - .L_52)
	.align		4
.L_52:
        /*0068*/ 	.word	index@(.nv.constant0._Z12BlurVerticalPhS_ii)
        /*006c*/ 	.short	0x0380
        /*006e*/ 	.short	0x0018


	//----- nvinfo : EIATTR_SW_WAR
	.align		4
.L_53:
        /*0070*/ 	.byte	0x04, 0x36
        /*0072*/ 	.short	(.L_55 - .L_54)
.L_54:
        /*0074*/ 	.word	0x00000008
.L_55:


//--------------------- .nv.info._Z14BlurHorizontalPhS_ii --------------------------
	.section	.nv.info._Z14BlurHorizontalPhS_ii,"",@"SHT_CUDA_INFO"
	.sectionflags	@""
	.align	4


	//----- nvinfo : EIATTR_CUDA_API_VERSION
	.align		4
        /*0000*/ 	.byte	0x04, 0x37
        /*0002*/ 	.short	(.L_57 - .L_56)
.L_56:
        /*0004*/ 	.word	0x00000082


	//----- nvinfo : EIATTR_KPARAM_INFO
	.align		4
.L_57:
        /*0008*/ 	.byte	0x04, 0x17
        /*000a*/ 	.short	(.L_59 - .L_58)
.L_58:
        /*000c*/ 	.word	0x00000000
        /*0010*/ 	.short	0x0003
        /*0012*/ 	.short	0x0014
        /*0014*/ 	.byte	0x00, 0xf0, 0x11, 0x00


	//----- nvinfo : EIATTR_KPARAM_INFO
	.align		4
.L_59:
        /*0018*/ 	.byte	0x04, 0x17
        /*001a*/ 	.short	(.L_61 - .L_60)
.L_60:
        /*001c*/ 	.word	0x00000000
        /*0020*/ 	.short	0x0002
        /*0022*/ 	.short	0x0010
        /*0024*/ 	.byte	0x00, 0xf0, 0x11, 0x00


	//----- nvinfo : EIATTR_KPARAM_INFO
	.align		4
.L_61:
        /*0028*/ 	.byte	0x04, 0x17
        /*002a*/ 	.short	(.L_63 - .L_62)
.L_62:
        /*002c*/ 	.word	0x00000000
        /*0030*/ 	.short	0x0001
        /*0032*/ 	.short	0x0008
        /*0034*/ 	.byte	0x00, 0xf5, 0x21, 0x00


	//----- nvinfo : EIATTR_KPARAM_INFO
	.align		4
.L_63:
        /*0038*/ 	.byte	0x04, 0x17
        /*003a*/ 	.short	(.L_65 - .L_64)
.L_64:
        /*003c*/ 	.word	0x00000000
        /*0040*/ 	.short	0x0000
        /*0042*/ 	.short	0x0000
        /*0044*/ 	.byte	0x00, 0xf5, 0x21, 0x00


	//----- nvinfo : EIATTR_SPARSE_MMA_MASK
	.align		4
.L_65:
        /*0048*/ 	.byte	0x03, 0x50
        /*004a*/ 	.short	0x0000


	//----- nvinfo : EIATTR_MAXREG_COUNT
	.align		4
        /*004c*/ 	.byte	0x03, 0x1b
        /*004e*/ 	.short	0x00ff


	//----- nvinfo : EIATTR_MERCURY_ISA_VERSION
	.align		4
        /*0050*/ 	.byte	0x03, 0x5f
        /*0052*/ 	.short	0x0101


	//----- nvinfo : EIATTR_VRC_CTA_INIT_COUNT
	.align		4
        /*0054*/ 	.byte	0x02, 0x4a
	.zero		1
	.zero		1


	//----- nvinfo : EIATTR_EXIT_INSTR_OFFSETS
	.align		4
        /*0058*/ 	.byte	0x04, 0x1c
        /*005a*/ 	.short	(.L_67 - .L_66)


	//   ....[0]....
.L_66:
        /*005c*/ 	.word	0x00000560


	//----- nvinfo : EIATTR_CBANK_PARAM_SIZE
	.align		4
.L_67:
        /*0060*/ 	.byte	0x03, 0x19
        /*0062*/ 	.short	0x0018


	//----- nvinfo : EIATTR_PARAM_CBANK
	.align		4
        /*0064*/ 	.byte	0x04, 0x0a
        /*0066*/ 	.short	(.L_69 - .L_68)
	.align		4
.L_68:
        /*0068*/ 	.word	index@(.nv.constant0._Z14BlurHorizontalPhS_ii)
        /*006c*/ 	.short	0x0380
        /*006e*/ 	.short	0x0018


	//----- nvinfo : EIATTR_SW_WAR
	.align		4
.L_69:
        /*0070*/ 	.byte	0x04, 0x36
        /*0072*/ 	.short	(.L_71 - .L_70)
.L_70:
        /*0074*/ 	.word	0x00000008
.L_71:


//--------------------- .nv.info._Z5PyrUpPhS_S_ii --------------------------
	.section	.nv.info._Z5PyrUpPhS_S_ii,"",@"SHT_CUDA_INFO"
	.sectionflags	@""
	.align	4


	//----- nvinfo : EIATTR_CUDA_API_VERSION
	.align		4
        /*0000*/ 	.byte	0x04, 0x37
        /*0002*/ 	.short	(.L_73 - .L_72)
.L_72:
        /*0004*/ 	.word	0x00000082


	//----- nvinfo : EIATTR_KPARAM_INFO
	.align		4
.L_73:
        /*0008*/ 	.byte	0x04, 0x17
        /*000a*/ 	.short	(.L_75 - .L_74)
.L_74:
        /*000c*/ 	.word	0x00000000
        /*0010*/ 	.short	0x0004
        /*0012*/ 	.short	0x001c
        /*0014*/ 	.byte	0x00, 0xf0, 0x11, 0x00


	//----- nvinfo : EIATTR_KPARAM_INFO
	.align		4
.L_75:
        /*0018*/ 	.byte	0x04, 0x17
        /*001a*/ 	.short	(.L_77 - .L_76)
.L_76:
        /*001c*/ 	.word	0x00000000
        /*0020*/ 	.short	0x0003
        /*0022*/ 	.short	0x0018
        /*0024*/ 	.byte	0x00, 0xf0, 0x11, 0x00


	//----- nvinfo : EIATTR_KPARAM_INFO
	.align		4
.L_77:
        /*0028*/ 	.byte	0x04, 0x17
        /*002a*/ 	.short	(.L_79 - .L_78)
.L_78:
        /*002c*/ 	.word	0x00000000
        /*0030*/ 	.short	0x0002
        /*0032*/ 	.short	0x0010
        /*0034*/ 	.byte	0x00, 0xf5, 0x21, 0x00


	//----- nvinfo : EIATTR_KPARAM_INFO
	.align		4
.L_79:
        /*0038*/ 	.byte	0x04, 0x17
        /*003a*/ 	.short	(.L_81 - .L_80)
.L_80:
        /*003c*/ 	.word	0x00000000
        /*0040*/ 	.short	0x0001
        /*0042*/ 	.short	0x0008
        /*0044*/ 	.byte	0x00, 0xf5, 0x21, 0x00


	//----- nvinfo : EIATTR_KPARAM_INFO
	.align		4
.L_81:
        /*0048*/ 	.byte	0x04, 0x17
        /*004a*/ 	.short	(.L_83 - .L_82)
.L_82:
        /*004c*/ 	.word	0x00000000
        /*0050*/ 	.short	0x0000
        /*0052*/ 	.short	0x0000
        /*0054*/ 	.byte	0x00, 0xf5, 0x21, 0x00


	//----- nvinfo : EIATTR_SPARSE_MMA_MASK
	.align		4
.L_83:
        /*0058*/ 	.byte	0x03, 0x50
        /*005a*/ 	.short	0x0000


	//----- nvinfo : EIATTR_MAXREG_COUNT
	.align		4
        /*005c*/ 	.byte	0x03, 0x1b
        /*005e*/ 	.short	0x00ff


	//----- nvinfo : EIATTR_MERCURY_ISA_VERSION
	.align		4
        /*0060*/ 	.byte	0x03, 0x5f
        /*0062*/ 	.short	0x0101


	//----- nvinfo : EIATTR_VRC_CTA_INIT_COUNT
	.align		4
        /*0064*/ 	.byte	0x02, 0x4a
	.zero		1
	.zero		1


	//----- nvinfo : EIATTR_EXIT_INSTR_OFFSETS
	.align		4
        /*0068*/ 	.byte	0x04, 0x1c
        /*006a*/ 	.short	(.L_85 - .L_84)


	//   ....[0]....
.L_84:
        /*006c*/ 	.word	0x00000850


	//----- nvinfo : EIATTR_CBANK_PARAM_SIZE
	.align		4
.L_85:
        /*0070*/ 	.byte	0x03, 0x19
        /*0072*/ 	.short	0x0020


	//----- nvinfo : EIATTR_PARAM_CBANK
	.align		4
        /*0074*/ 	.byte	0x04, 0x0a
        /*0076*/ 	.short	(.L_87 - .L_86)
	.align		4
.L_86:
        /*0078*/ 	.word	index@(.nv.constant0._Z5PyrUpPhS_S_ii)
        /*007c*/ 	.short	0x0380
        /*007e*/ 	.short	0x0020


	//----- nvinfo : EIATTR_SW_WAR
	.align		4
.L_87:
        /*0080*/ 	.byte	0x04, 0x36
        /*0082*/ 	.short	(.L_89 - .L_88)
.L_88:
        /*0084*/ 	.word	0x00000008
.L_89:


//--------------------- .nv.info._Z4BlurPhS_ii    --------------------------
	.section	.nv.info._Z4BlurPhS_ii,"",@"SHT_CUDA_INFO"
	.sectionflags	@""
	.align	4


	//----- nvinfo : EIATTR_CUDA_API_VERSION
	.align		4
        /*0000*/ 	.byte	0x04, 0x37
        /*0002*/ 	.short	(.L_91 - .L_90)
.L_90:
        /*0004*/ 	.word	0x00000082


	//----- nvinfo : EIATTR_KPARAM_INFO
	.align		4
.L_91:
        /*0008*/ 	.byte	0x04, 0x17
        /*000a*/ 	.short	(.L_93 - .L_92)
.L_92:
        /*000c*/ 	.word	0x00000000
        /*0010*/ 	.short	0x0003
        /*0012*/ 	.short	0x0014
        /*0014*/ 	.byte	0x00, 0xf0, 0x11, 0x00


	//----- nvinfo : EIATTR_KPARAM_INFO
	.align		4
.L_93:
        /*0018*/ 	.byte	0x04, 0x17
        /*001a*/ 	.short	(.L_95 - .L_94)
.L_94:
        /*001c*/ 	.word	0x00000000
        /*0020*/ 	.short	0x0002
        /*0022*/ 	.short	0x0010
        /*0024*/ 	.byte	0x00, 0xf0, 0x11, 0x00


	//----- nvinfo : EIATTR_KPARAM_INFO
	.align		4
.L_95:
        /*0028*/ 	.byte	0x04, 0x17
        /*002a*/ 	.short	(.L_97 - .L_96)
.L_96:
        /*002c*/ 	.word	0x00000000
        /*0030*/ 	.short	0x0001
        /*0032*/ 	.short	0x0008
        /*0034*/ 	.byte	0x00, 0xf5, 0x21, 0x00


	//----- nvinfo : EIATTR_KPARAM_INFO
	.align		4
.L_97:
        /*0038*/ 	.byte	0x04, 0x17
        /*003a*/ 	.short	(.L_99 - .L_98)
.L_98:
        /*003c*/ 	.word	0x00000000
        /*0040*/ 	.short	0x0000
        /*0042*/ 	.short	0x0000
        /*0044*/ 	.byte	0x00, 0xf5, 0x21, 0x00


	//----- nvinfo : EIATTR_SPARSE_MMA_MASK
	.align		4
.L_99:
        /*0048*/ 	.byte	0x03, 0x50
        /*004a*/ 	.short	0x0000


	//----- nvinfo : EIATTR_MAXREG_COUNT
	.align		4
        /*004c*/ 	.byte	0x03, 0x1b
        /*004e*/ 	.short	0x00ff


	//----- nvinfo : EIATTR_MERCURY_ISA_VERSION
	.align		4
        /*0050*/ 	.byte	0x03, 0x5f
        /*0052*/ 	.short	0x0101


	//----- nvinfo : EIATTR_VRC_CTA_INIT_COUNT
	.align		4
        /*0054*/ 	.byte	0x02, 0x4a
	.zero		1
	.zero		1


	//----- nvinfo : EIATTR_EXIT_INSTR_OFFSETS
	.align		4
        /*0058*/ 	.byte	0x04, 0x1c
        /*005a*/ 	.short	(.L_101 - .L_100)


	//   ....[0]....
.L_100:
        /*005c*/ 	.word	0x00001190


	//----- nvinfo : EIATTR_CBANK_PARAM_SIZE
	.align		4
.L_101:
        /*0060*/ 	.byte	0x03, 0x19
        /*0062*/ 	.short	0x0018


	//----- nvinfo : EIATTR_PARAM_CBANK
	.align		4
        /*0064*/ 	.byte	0x04, 0x0a
        /*0066*/ 	.short	(.L_103 - .L_102)
	.align		4
.L_102:
        /*0068*/ 	.word	index@(.nv.constant0._Z4BlurPhS_ii)
        /*006c*/ 	.short	0x0380
        /*006e*/ 	.short	0x0018


	//----- nvinfo : EIATTR_SW_WAR
	.align		4
.L_103:
        /*0070*/ 	.byte	0x04, 0x36
        /*0072*/ 	.short	(.L_105 - .L_104)
.L_104:
        /*0074*/ 	.word	0x00000008
.L_105:


//--------------------- .nv.info._Z9DownScalePhS_ii --------------------------
	.section	.nv.info._Z9DownScalePhS_ii,"",@"SHT_CUDA_INFO"
	.sectionflags	@""
	.align	4


	//----- nvinfo : EIATTR_CUDA_API_VERSION
	.align		4
        /*0000*/ 	.byte	0x04, 0x37
        /*0002*/ 	.short	(.L_107 - .L_106)
.L_106:
        /*0004*/ 	.word	0x00000082


	//----- nvinfo : EIATTR_KPARAM_INFO
	.align		4
.L_107:
        /*0008*/ 	.byte	0x04, 0x17
        /*000a*/ 	.short	(.L_109 - .L_108)
.L_108:
        /*000c*/ 	.word	0x00000000
        /*0010*/ 	.short	0x0003
        /*0012*/ 	.short	0x0014
        /*0014*/ 	.byte	0x00, 0xf0, 0x11, 0x00


	//----- nvinfo : EIATTR_KPARAM_INFO
	.align		4
.L_109:
        /*0018*/ 	.byte	0x04, 0x17
        /*001a*/ 	.short	(.L_111 - .L_110)
.L_110:
        /*001c*/ 	.word	0x00000000
        /*0020*/ 	.short	0x0002
        /*0022*/ 	.short	0x0010
        /*0024*/ 	.byte	0x00, 0xf0, 0x11, 0x00


	//----- nvinfo : EIATTR_KPARAM_INFO
	.align		4
.L_111:
        /*0028*/ 	.byte	0x04, 0x17
        /*002a*/ 	.short	(.L_113 - .L_112)
.L_112:
        /*002c*/ 	.word	0x00000000
        /*0030*/ 	.short	0x0001
        /*0032*/ 	.short	0x0008
        /*0034*/ 	.byte	0x00, 0xf5, 0x21, 0x00


	//----- nvinfo : EIATTR_KPARAM_INFO
	.align		4
.L_113:
        /*0038*/ 	.byte	0x04, 0x17
        /*003a*/ 	.short	(.L_115 - .L_114)
.L_114:
        /*003c*/ 	.word	0x00000000
        /*0040*/ 	.short	0x0000
        /*0042*/ 	.short	0x0000
        /*0044*/ 	.byte	0x00, 0xf5, 0x21, 0x00


	//----- nvinfo : EIATTR_SPARSE_MMA_MASK
	.align		4
.L_115:
        /*0048*/ 	.byte	0x03, 0x50
        /*004a*/ 	.short	0x0000


	//----- nvinfo : EIATTR_MAXREG_COUNT
	.align		4
        /*004c*/ 	.byte	0x03, 0x1b
        /*004e*/ 	.short	0x00ff


	//----- nvinfo : EIATTR_MERCURY_ISA_VERSION
	.align		4
        /*0050*/ 	.byte	0x03, 0x5f
        /*0052*/ 	.short	0x0101


	//----- nvinfo : EIATTR_VRC_CTA_INIT_COUNT
	.align		4
        /*0054*/ 	.byte	0x02, 0x4a
	.zero		1
	.zero		1


	//----- nvinfo : EIATTR_EXIT_INSTR_OFFSETS
	.align		4
        /*0058*/ 	.byte	0x04, 0x1c
        /*005a*/ 	.short	(.L_117 - .L_116)


	//   ....[0]....
.L_116:
        /*005c*/ 	.word	0x000001c0


	//----- nvinfo : EIATTR_CBANK_PARAM_SIZE
	.align		4
.L_117:
        /*0060*/ 	.byte	0x03, 0x19
        /*0062*/ 	.short	0x0018


	//----- nvinfo : EIATTR_PARAM_CBANK
	.align		4
        /*0064*/ 	.byte	0x04, 0x0a
        /*0066*/ 	.short	(.L_119 - .L_118)
	.align		4
.L_118:
        /*0068*/ 	.word	index@(.nv.constant0._Z9DownScalePhS_ii)
        /*006c*/ 	.short	0x0380
        /*006e*/ 	.short	0x0018


	//----- nvinfo : EIATTR_SW_WAR
	.align		4
.L_119:
        /*0070*/ 	.byte	0x04, 0x36
        /*0072*/ 	.short	(.L_121 - .L_120)
.L_120:
        /*0074*/ 	.word	0x00000008
.L_121:


//--------------------- .nv.info._Z8GradientPhii  --------------------------
	.section	.nv.info._Z8GradientPhii,"",@"SHT_CUDA_INFO"
	.sectionflags	@""
	.align	4


	//----- nvinfo : EIATTR_CUDA_API_VERSION
	.align		4
        /*0000*/ 	.byte	0x04, 0x37
        /*0002*/ 	.short	(.L_123 - .L_122)
.L_122:
        /*0004*/ 	.word	0x00000082


	//----- nvinfo : EIATTR_KPARAM_INFO
	.align		4
.L_123:
        /*0008*/ 	.byte	0x04, 0x17
        /*000a*/ 	.short	(.L_125 - .L_124)
.L_124:
        /*000c*/ 	.word	0x00000000
        /*0010*/ 	.short	0x0002
        /*0012*/ 	.short	0x000c
        /*0014*/ 	.byte	0x00, 0xf0, 0x11, 0x00


	//----- nvinfo : EIATTR_KPARAM_INFO
	.align		4
.L_125:
        /*0018*/ 	.byte	0x04, 0x17
        /*001a*/ 	.short	(.L_127 - .L_126)
.L_126:
        /*001c*/ 	.word	0x00000000
        /*0020*/ 	.short	0x0001
        /*0022*/ 	.short	0x0008
        /*0024*/ 	.byte	0x00, 0xf0, 0x11, 0x00


	//----- nvinfo : EIATTR_KPARAM_INFO
	.align		4
.L_127:
        /*0028*/ 	.byte	0x04, 0x17
        /*002a*/ 	.short	(.L_129 - .L_128)
.L_128:
        /*002c*/ 	.word	0x00000000
        /*0030*/ 	.short	0x0000
        /*0032*/ 	.short	0x0000
        /*0034*/ 	.byte	0x00, 0xf5, 0x21, 0x00


	//----- nvinfo : EIATTR_SPARSE_MMA_MASK
	.align		4
.L_129:
        /*0038*/ 	.byte	0x03, 0x50
        /*003a*/ 	.short	0x0000


	//----- nvinfo : EIATTR_MAXREG_COUNT
	.align		4
        /*003c*/ 	.byte	0x03, 0x1b
        /*003e*/ 	.short	0x00ff


	//----- nvinfo : EIATTR_MERCURY_ISA_VERSION
	.align		4
        /*0040*/ 	.byte	0x03, 0x5f
        /*0042*/ 	.short	0x0101


	//----- nvinfo : EIATTR_VRC_CTA_INIT_COUNT
	.align		4
        /*0044*/ 	.byte	0x02, 0x4a
	.zero		1
	.zero		1


	//----- nvinfo : EIATTR_EXIT_INSTR_OFFSETS
	.align		4
        /*0048*/ 	.byte	0x04, 0x1c
        /*004a*/ 	.short	(.L_131 - .L_130)


	//   ....[0]....
.L_130:
        /*004c*/ 	.word	0x000001f0


	//----- nvinfo : EIATTR_CBANK_PARAM_SIZE
	.align		4
.L_131:
        /*0050*/ 	.byte	0x03, 0x19
        /*0052*/ 	.short	0x0010


	//----- nvinfo : EIATTR_PARAM_CBANK
	.align		4
        /*0054*/ 	.byte	0x04, 0x0a
        /*0056*/ 	.short	(.L_133 - .L_132)
	.align		4
.L_132:
        /*0058*/ 	.word	index@(.nv.constant0._Z8GradientPhii)
        /*005c*/ 	.short	0x0380
        /*005e*/ 	.short	0x0010


	//----- nvinfo : EIATTR_SW_WAR
	.align		4
.L_133:
        /*0060*/ 	.byte	0x04, 0x36
        /*0062*/ 	.short	(.L_135 - .L_134)
.L_134:
        /*0064*/ 	.word	0x00000008
.L_135:


//--------------------- .nv.callgraph             --------------------------
	.section	.nv.callgraph,"",@"SHT_CUDA_CALLGRAPH"
	.align	4
	.sectionentsize	8
	.align		4
        /*0000*/ 	.word	0x00000000
	.align		4
        /*0004*/ 	.word	0xffffffff
	.align		4
        /*0008*/ 	.word	0x00000000
	.align		4
        /*000c*/ 	.word	0xfffffffe
	.align		4
        /*0010*/ 	.word	0x00000000
	.align		4
        /*0014*/ 	.word	0xfffffffd
	.align		4
        /*0018*/ 	.word	0x00000000
	.align		4
        /*001c*/ 	.word	0xfffffffc


//--------------------- .nv.constant4             --------------------------
	.section	.nv.constant4,"a",@progbits
	.align	8
	.align		8
.nv.constant4:
        /*0000*/ 	.dword	img
	.align		8
        /*0008*/ 	.dword	outH
	.align		8
        /*0010*/ 	.dword	outV
	.align		8
        /*0018*/ 	.dword	out


//--------------------- .text._Z12BlurVerticalPhS_ii --------------------------
	.section	.text._Z12BlurVerticalPhS_ii,"ax",@progbits
	.align	128
        .global         _Z12BlurVerticalPhS_ii
        .type           _Z12BlurVerticalPhS_ii,@function
        .size           _Z12BlurVerticalPhS_ii,(.L_x_6 - _Z12BlurVerticalPhS_ii)
        .other          _Z12BlurVerticalPhS_ii,@"STO_CUDA_ENTRY STV_DEFAULT"
_Z12BlurVerticalPhS_ii:
.text._Z12BlurVerticalPhS_ii:
[----:B------:R-:W-:Y:S01]  /*0000*/  LDC R1, c[0x0][0x37c] ;  /* 0x0000df00ff017b82 */ /* 0x000fe20000000800 */
[----:B------:R-:W0:Y:S07]  /*0010*/  S2R R0, SR_TID.Y ;  /* 0x0000000000007919 */ /* 0x000e2e0000002200 */
[----:B------:R-:W1:Y:S01]  /*0020*/  LDC R8, c[0x0][0x360] ;  /* 0x0000d800ff087b82 */ /* 0x000e620000000800 */
[----:B------:R-:W2:Y:S01]  /*0030*/  LDCU.128 UR8, c[0x0][0x380] ;  /* 0x00007000ff0877ac */ /* 0x000ea20008000c00 */
[----:B------:R-:W1:Y:S06]  /*0040*/  S2R R7, SR_TID.X ;  /* 0x0000000000077919 */ /* 0x000e6c0000002100 */
[----:B------:R-:W0:Y:S08]  /*0050*/  S2UR UR5, SR_CTAID.Y ;  /* 0x00000000000579c3 */ /* 0x000e300000002600 */
[----:B------:R-:W0:Y:S08]  /*0060*/  LDC R5, c[0x0][0x364] ;  /* 0x0000d900ff057b82 */ /* 0x000e300000000800 */
[----:B------:R-:W1:Y:S08]  /*0070*/  S2UR UR4, SR_CTAID.X ;  /* 0x00000000000479c3 */ /* 0x000e700000002500 */
[----:B------:R-:W3:Y:S01]  /*0080*/  LDC.64 R2, c[0x0][0x390] ;  /* 0x0000e400ff027b82 */ /* 0x000ee20000000a00 */
[----:B0-----:R-:W-:-:S04]  /*0090*/  IMAD R5, R5, UR5, R0 ;  /* 0x0000000505057c24 */ /* 0x001fc8000f8e0200 */
[----:B------:R-:W-:Y:S02]  /*00a0*/  IMAD.SHL.U32 R4, R5, 0x2, RZ ;  /* 0x0000000205047824 */ /* 0x000fe400078e00ff */
[----:B-1----:R-:W-:-:S03]  /*00b0*/  IMAD R8, R8, UR4, R7 ;  /* 0x0000000408087c24 */ /* 0x002fc6000f8e0207 */
[C---:B------:R-:W-:Y:S01]  /*00c0*/  VIMNMX.U32 R0, PT, PT, R4.reuse, 0x2, !PT ;  /* 0x0000000204007848 */ /* 0x040fe20007fe0000 */
[----:B------:R-:W0:Y:S01]  /*00d0*/  LDCU.64 UR4, c[0x0][0x358] ;  /* 0x00006b00ff0477ac */ /* 0x000e220008000a00 */
[----:B------:R-:W-:-:S03]  /*00e0*/  VIMNMX.U32 R6, PT, PT, R4, 0x1, !PT ;  /* 0x0000000104067848 */ /* 0x000fc60007fe0000 */
[----:B------:R-:W-:Y:S02]  /*00f0*/  VIADD R0, R0, 0xfffffffe ;  /* 0xfffffffe00007836 */ /* 0x000fe40000000000 */
[----:B------:R-:W-:Y:S02]  /*0100*/  VIADD R6, R6, 0xffffffff ;  /* 0xffffffff06067836 */ /* 0x000fe40000000000 */
[-CC-:B---3--:R-:W-:Y:S02]  /*0110*/  IMAD R0, R0, R3.reuse, R8.reuse ;  /* 0x0000000300007224 */ /* 0x188fe400078e0208 */
[----:B------:R-:W-:Y:S02]  /*0120*/  IMAD R6, R6, R3, R8 ;  /* 0x0000000306067224 */ /* 0x000fe400078e0208 */
[----:B------:R-:W-:Y:S02]  /*0130*/  VIADD R7, R2, 0xffffffff ;  /* 0xffffffff02077836 */ /* 0x000fe40000000000 */
[----:B------:R-:W-:-:S02]  /*0140*/  IMAD R10, R0, 0x3, RZ ;  /* 0x00000003000a7824 */ /* 0x000fc400078e02ff */
[----:B------:R-:W-:Y:S01]  /*0150*/  IMAD R11, R6, 0x3, RZ ;  /* 0x00000003060b7824 */ /* 0x000fe200078e02ff */
[C-C-:B------:R-:W-:Y:S01]  /*0160*/  VIADDMNMX R2, R4.reuse, 0x1, R7.reuse, PT ;  /* 0x0000000104027846 */ /* 0x140fe20003800107 */
[CC--:B------:R-:W-:Y:S01]  /*0170*/  IMAD R0, R5.reuse, R3.reuse, R8 ;  /* 0x0000000305007224 */ /* 0x0c0fe200078e0208 */
[----:B------:R-:W-:Y:S02]  /*0180*/  VIADDMNMX R9, R4, 0x2, R7, PT ;  /* 0x0000000204097846 */ /* 0x000fe40003800107 */
[----:B--2---:R-:W-:Y:S01]  /*0190*/  IADD3 R6, P0, PT, R10, UR8, RZ ;  /* 0x000000080a067c10 */ /* 0x004fe2000ff1e0ff */
[-C--:B------:R-:W-:Y:S01]  /*01a0*/  IMAD R12, R5, R3.reuse, R0 ;  /* 0x00000003050c7224 */ /* 0x080fe200078e0200 */
[----:B------:R-:W-:Y:S01]  /*01b0*/  IADD3 R4, P1, PT, R11, UR8, RZ ;  /* 0x000000080b047c10 */ /* 0x000fe2000ff3e0ff */
[-CC-:B------:R-:W-:Y:S01]  /*01c0*/  IMAD R13, R2, R3.reuse, R8.reuse ;  /* 0x00000003020d7224 */ /* 0x180fe200078e0208 */
[----:B------:R-:W-:Y:S01]  /*01d0*/  LEA.HI.X.SX32 R7, R10, UR9, 0x1, P0 ;  /* 0x000000090a077c11 */ /* 0x000fe200080f0eff */
[----:B------:R-:W-:Y:S01]  /*01e0*/  IMAD R9, R9, R3, R8 ;  /* 0x0000000309097224 */ /* 0x000fe200078e0208 */
[----:B------:R-:W-:Y:S01]  /*01f0*/  LEA.HI.X.SX32 R5, R11, UR9, 0x1, P1 ;  /* 0x000000090b057c11 */ /* 0x000fe200088f0eff */
[----:B------:R-:W-:-:S02]  /*0200*/  IMAD R2, R12, 0x3, RZ ;  /* 0x000000030c027824 */ /* 0x000fc400078e02ff */
[----:B0-----:R-:W2:Y:S04]  /*0210*/  LDG.E.U8 R10, desc[UR4][R6.64] ;  /* 0x00000004060a7981 */ /* 0x001ea8000c1e1100 */
[----:B------:R-:W2:Y:S04]  /*0220*/  LDG.E.U8 R21, desc[UR4][R4.64] ;  /* 0x0000000404157981 */ /* 0x000ea8000c1e1100 */
[----:B------:R-:W3:Y:S04]  /*0230*/  LDG.E.U8 R11, desc[UR4][R6.64+0x1] ;  /* 0x00000104060b7981 */ /* 0x000ee8000c1e1100 */
[----:B------:R-:W3:Y:S01]  /*0240*/  LDG.E.U8 R16, desc[UR4][R4.64+0x1] ;  /* 0x0000010404107981 */ /* 0x000ee2000c1e1100 */
[----:B------:R-:W-:-:S03]  /*0250*/  IADD3 R12, P0, PT, R2, UR8, RZ ;  /* 0x00000008020c7c10 */ /* 0x000fc6000ff1e0ff */
[----:B------:R-:W4:Y:S01]  /*0260*/  LDG.E.U8 R14, desc[UR4][R6.64+0x2] ;  /* 0x00000204060e7981 */ /* 0x000f22000c1e1100 */
[----:B------:R-:W-:-:S03]  /*0270*/  IMAD R3, R13, 0x3, RZ ;  /* 0x000000030d037824 */ /* 0x000fc600078e02ff */
[----:B------:R-:W4:Y:S01]  /*0280*/  LDG.E.U8 R23, desc[UR4][R4.64+0x2] ;  /* 0x0000020404177981 */ /* 0x000f22000c1e1100 */
[----:B------:R-:W-:Y:S01]  /*0290*/  IMAD R15, R9, 0x3, RZ ;  /* 0x00000003090f7824 */ /* 0x000fe200078e02ff */
[----:B------:R-:W-:Y:S02]  /*02a0*/  LEA.HI.X.SX32 R13, R2, UR9, 0x1, P0 ;  /* 0x00000009020d7c11 */ /* 0x000fe400080f0eff */
[----:B------:R-:W-:Y:S02]  /*02b0*/  IADD3 R8, P0, PT, R3, UR8, RZ ;  /* 0x0000000803087c10 */ /* 0x000fe4000ff1e0ff */
[----:B------:R-:W-:Y:S01]  /*02c0*/  IADD3 R2, P1, PT, R15, UR8, RZ ;  /* 0x000000080f027c10 */ /* 0x000fe2000ff3e0ff */
[----:B------:R-:W5:Y:S01]  /*02d0*/  LDG.E.U8 R20, desc[UR4][R12.64] ;  /* 0x000000040c147981 */ /* 0x000f62000c1e1100 */
[----:B------:R-:W-:-:S03]  /*02e0*/  LEA.HI.X.SX32 R9, R3, UR9, 0x1, P0 ;  /* 0x0000000903097c11 */ /* 0x000fc600080f0eff */
[----:B------:R-:W5:Y:S01]  /*02f0*/  LDG.E.U8 R6, desc[UR4][R12.64+0x1] ;  /* 0x000001040c067981 */ /* 0x000f62000c1e1100 */
[----:B------:R-:W-:-:S03]  /*0300*/  LEA.HI.X.SX32 R3, R15, UR9, 0x1, P1 ;  /* 0x000000090f037c11 */ /* 0x000fc600088f0eff */
[----:B------:R-:W5:Y:S04]  /*0310*/  LDG.E.U8 R19, desc[UR4][R12.64+0x2] ;  /* 0x000002040c137981 */ /* 0x000f68000c1e1100 */
[----:B------:R-:W5:Y:S04]  /*0320*/  LDG.E.U8 R18, desc[UR4][R8.64] ;  /* 0x0000000408127981 */ /* 0x000f68000c1e1100 */
[----:B------:R-:W5:Y:S04]  /*0330*/  LDG.E.U8 R15, desc[UR4][R8.64+0x1] ;  /* 0x00000104080f7981 */ /* 0x000f68000c1e1100 */
[----:B------:R-:W5:Y:S04]  /*0340*/  LDG.E.U8 R17, desc[UR4][R8.64+0x2] ;  /* 0x0000020408117981 */ /* 0x000f68000c1e1100 */
[----:B------:R-:W5:Y:S04]  /*0350*/  LDG.E.U8 R7, desc[UR4][R2.64] ;  /* 0x0000000402077981 */ /* 0x000f68000c1e1100 */
[----:B------:R-:W5:Y:S04]  /*0360*/  LDG.E.U8 R4, desc[UR4][R2.64+0x1] ;  /* 0x0000010402047981 */ /* 0x000f68000c1e1100 */
[----:B------:R0:W5:Y:S01]  /*0370*/  LDG.E.U8 R5, desc[UR4][R2.64+0x2] ;  /* 0x0000020402057981 */ /* 0x000162000c1e1100 */
[----:B------:R-:W-:-:S05]  /*0380*/  IMAD R0, R0, 0x3, RZ ;  /* 0x0000000300007824 */ /* 0x000fca00078e02ff */
[----:B0-----:R-:W-:-:S04]  /*0390*/  IADD3 R2, P0, PT, R0, UR10, RZ ;  /* 0x0000000a00027c10 */ /* 0x001fc8000ff1e0ff */
[----:B------:R-:W-:Y:S01]  /*03a0*/  LEA.HI.X.SX32 R3, R0, UR11, 0x1, P0 ;  /* 0x0000000b00037c11 */ /* 0x000fe200080f0eff */
[----:B--2---:R-:W-:Y:S02]  /*03b0*/  IMAD R10, R21, 0x4, R10 ;  /* 0x00000004150a7824 */ /* 0x004fe400078e020a */
[----:B---3--:R-:W-:-:S03]  /*03c0*/  IMAD R11, R16, 0x4, R11 ;  /* 0x00000004100b7824 */ /* 0x008fc600078e020b */
[----:B------:R-:W-:Y:S02]  /*03d0*/  PRMT R10, R10, 0x9910, RZ ;  /* 0x000099100a0a7816 */ /* 0x000fe400000000ff */
[----:B----4-:R-:W-:Y:S02]  /*03e0*/  LEA R14, R23, R14, 0x2 ;  /* 0x0000000e170e7211 */ /* 0x010fe400078e10ff */
[----:B------:R-:W-:Y:S02]  /*03f0*/  PRMT R12, R11, 0x9910, RZ ;  /* 0x000099100b0c7816 */ /* 0x000fe400000000ff */
[----:B------:R-:W-:Y:S01]  /*0400*/  PRMT R14, R14, 0x9910, RZ ;  /* 0x000099100e0e7816 */ /* 0x000fe200000000ff */
[----:B------:R-:W-:Y:S02]  /*0410*/  IMAD.MOV.U32 R11, RZ, RZ, R10 ;  /* 0x000000ffff0b7224 */ /* 0x000fe400078e000a */
[----:B------:R-:W-:Y:S02]  /*0420*/  IMAD.MOV.U32 R9, RZ, RZ, R12 ;  /* 0x000000ffff097224 */ /* 0x000fe400078e000c */
[----:B------:R-:W-:-:S02]  /*0430*/  IMAD.MOV.U32 R8, RZ, RZ, R14 ;  /* 0x000000ffff087224 */ /* 0x000fc400078e000e */
[----:B-----5:R-:W-:Y:S02]  /*0440*/  IMAD R11, R20, 0x6, R11 ;  /* 0x00000006140b7824 */ /* 0x020fe400078e020b */
[----:B------:R-:W-:Y:S02]  /*0450*/  IMAD R6, R6, 0x6, R9 ;  /* 0x0000000606067824 */ /* 0x000fe400078e0209 */
[----:B------:R-:W-:Y:S01]  /*0460*/  IMAD R8, R19, 0x6, R8 ;  /* 0x0000000613087824 */ /* 0x000fe200078e0208 */
[----:B------:R-:W-:Y:S01]  /*0470*/  LEA R18, R18, R11, 0x2 ;  /* 0x0000000b12127211 */ /* 0x000fe200078e10ff */
[----:B------:R-:W-:Y:S02]  /*0480*/  IMAD R15, R15, 0x4, R6 ;  /* 0x000000040f0f7824 */ /* 0x000fe400078e0206 */
[----:B------:R-:W-:Y:S01]  /*0490*/  IMAD R8, R17, 0x4, R8 ;  /* 0x0000000411087824 */ /* 0x000fe200078e0208 */
[----:B------:R-:W-:Y:S02]  /*04a0*/  IADD3 R7, PT, PT, R18, 0x8, R7 ;  /* 0x0000000812077810 */ /* 0x000fe40007ffe007 */
[----:B------:R-:W-:-:S02]  /*04b0*/  IADD3 R4, PT, PT, R15, 0x8, R4 ;  /* 0x000000080f047810 */ /* 0x000fc40007ffe004 */
[----:B------:R-:W-:Y:S02]  /*04c0*/  IADD3 R5, PT, PT, R8, 0x8, R5 ;  /* 0x0000000808057810 */ /* 0x000fe40007ffe005 */
[----:B------:R-:W-:Y:S02]  /*04d0*/  LOP3.LUT R7, R7, 0xffff, RZ, 0xc0, !PT ;  /* 0x0000ffff07077812 */ /* 0x000fe400078ec0ff */
[----:B------:R-:W-:Y:S02]  /*04e0*/  LOP3.LUT R4, R4, 0xffff, RZ, 0xc0, !PT ;  /* 0x0000ffff04047812 */ /* 0x000fe400078ec0ff */
[----:B------:R-:W-:Y:S02]  /*04f0*/  LOP3.LUT R9, R5, 0xffff, RZ, 0xc0, !PT ;  /* 0x0000ffff05097812 */ /* 0x000fe400078ec0ff */
[----:B------:R-:W-:Y:S02]  /*0500*/  SHF.R.U32.HI R5, RZ, 0x4, R7 ;  /* 0x00000004ff057819 */ /* 0x000fe40000011607 */
[----:B------:R-:W-:-:S02]  /*0510*/  SHF.R.U32.HI R7, RZ, 0x4, R4 ;  /* 0x00000004ff077819 */ /* 0x000fc40000011604 */
[----:B------:R-:W-:Y:S01]  /*0520*/  SHF.R.U32.HI R9, RZ, 0x4, R9 ;  /* 0x00000004ff097819 */ /* 0x000fe20000011609 */
[----:B------:R-:W-:Y:S04]  /*0530*/  STG.E.U8 desc[UR4][R2.64], R5 ;  /* 0x0000000502007986 */ /* 0x000fe8000c101104 */
[----:B------:R-:W-:Y:S04]  /*0540*/  STG.E.U8 desc[UR4][R2.64+0x1], R7 ;  /* 0x0000010702007986 */ /* 0x000fe8000c101104 */
[----:B------:R-:W-:Y:S01]  /*0550*/  STG.E.U8 desc[UR4][R2.64+0x2], R9 ;  /* 0x0000020902007986 */ /* 0x000fe2000c101104 */
[----:B------:R-:W-:Y:S05]  /*0560*/  EXIT ;  /* 0x000000000000794d */ /* 0x000fea0003800000 */
.L_x_0:
[----:B------:R-:W-:-:S00]  /*0570*/  BRA `(.L_x_0) ;  /* 0xfffffffc00fc7947 */ /* 0x000fc0000383ffff */
[----:B------:R-:W-:-:S00]  /*0580*/  NOP ;  /* 0x0000000000007918 */ /* 0x000fc00000000000 */
[----:B------:R-:W-:-:S00]  /*0590*/  NOP ;  /* 0x0000000000007918 */ /* 0x000fc00000000000 */
[----:B------:R-:W-:-:S00]  /*05a0*/  NOP ;  /* 0x0000000000007918 */ /* 0x000fc00000000000 */
[----:B------:R-:W-:-:S00]  /*05b0*/  NOP ;  /* 0x0000000000007918 */ /* 0x000fc00000000000 */
[----:B------:R-:W-:-:S00]  /*05c0*/  NOP ;  /* 0x0000000000007918 */ /* 0x000fc00000000000 */
[----:B------:R-:W-:-:S00]  /*05d0*/  NOP ;  /* 0x0000000000007918 */ /* 0x000fc00000000000 */
[----:B------:R-:W-:-:S00]  /*05e0*/  NOP ;  /* 0x0000000000007918 */ /* 0x000fc00000000000 */
[----:B------:R-:W-:-:S00]  /*05f0*/  NOP ;  /* 0x0000000000007918 */ /* 0x000fc00000000000 */
.L_x_6:


//--------------------- .text._Z14BlurHorizontalPhS_ii --------------------------
	.section	.text._Z14BlurHorizontalPhS_ii,"ax",@progbits
	.align	128
        .global         _Z14BlurHorizontalPhS_ii
        .type           _Z14BlurHorizontalPhS_ii,@function
        .size           _Z14BlurHorizontalPhS_ii,(.L_x_7 - _Z14BlurHorizontalPhS_ii)
        .other          _Z14BlurHorizontalPhS_ii,@"STO_CUDA_ENTRY STV_DEFAULT"
_Z14BlurHorizontalPhS_ii:
.text._Z14BlurHorizontalPhS_ii:
[----:B------:R-:W-:Y:S01]  /*0000*/  LDC R1, c[0x0][0x37c] ;  /* 0x0000df00ff017b82 */ /* 0x000fe20000000800 */
[----:B------:R-:W0:Y:S07]  /*0010*/  S2R R3, SR_TID.X ;  /* 0x0000000000037919 */ /* 0x000e2e0000002100 */
[----:B------:R-:W0:Y:S01]  /*0020*/  S2UR UR4, SR_CTAID.X ;  /* 0x00000000000479c3 */ /* 0x000e220000002500 */
[----:B------:R-:W1:Y:S01]  /*0030*/  LDCU.128 UR8, c[0x0][0x380] ;  /* 0x00007000ff0877ac */ /* 0x000e620008000c00 */
[----:B------:R-:W-:Y:S01]  /*0040*/  IMAD.MOV.U32 R10, RZ, RZ, 0x3 ;  /* 0x00000003ff0a7424 */ /* 0x000fe200078e00ff */
[----:B------:R-:W2:Y:S05]  /*0050*/  S2R R5, SR_TID.Y ;  /* 0x0000000000057919 */ /* 0x000eaa0000002200 */
[----:B------:R-:W0:Y:S08]  /*0060*/  LDC R0, c[0x0][0x360] ;  /* 0x0000d800ff007b82 */ /* 0x000e300000000800 */
[----:B------:R-:W2:Y:S08]  /*0070*/  S2UR UR5, SR_CTAID.Y ;  /* 0x00000000000579c3 */ /* 0x000eb00000002600 */
[----:B------:R-:W2:Y:S08]  /*0080*/  LDC R4, c[0x0][0x364] ;  /* 0x0000d900ff047b82 */ /* 0x000eb00000000800 */
[----:B------:R-:W3:Y:S01]  /*0090*/  LDC R9, c[0x0][0x394] ;  /* 0x0000e500ff097b82 */ /* 0x000ee20000000800 */
[----:B0-----:R-:W-:-:S02]  /*00a0*/  IMAD R0, R0, UR4, R3 ;  /* 0x0000000400007c24 */ /* 0x001fc4000f8e0203 */
[----:B--2---:R-:W-:Y:S01]  /*00b0*/  IMAD R4, R4, UR5, R5 ;  /* 0x0000000504047c24 */ /* 0x004fe2000f8e0205 */
[----:B------:R-:W0:Y:S01]  /*00c0*/  LDCU.64 UR4, c[0x0][0x358] ;  /* 0x00006b00ff0477ac */ /* 0x000e220008000a00 */
[----:B------:R-:W-:-:S05]  /*00d0*/  IMAD.SHL.U32 R5, R0, 0x2, RZ ;  /* 0x0000000200057824 */ /* 0x000fca00078e00ff */
[C---:B------:R-:W-:Y:S01]  /*00e0*/  VIMNMX R3, PT, PT, R5.reuse, 0x2, !PT ;  /* 0x0000000205037848 */ /* 0x040fe20007fe0100 */
[----:B---3--:R-:W-:Y:S01]  /*00f0*/  IMAD R4, R4, R9, RZ ;  /* 0x0000000904047224 */ /* 0x008fe200078e02ff */
[----:B------:R-:W-:Y:S01]  /*0100*/  VIMNMX R7, PT, PT, R5, 0x1, !PT ;  /* 0x0000000105077848 */ /* 0x000fe20007fe0100 */
[----:B------:R-:W-:Y:S02]  /*0110*/  VIADD R8, R9, 0xffffffff ;  /* 0xffffffff09087836 */ /* 0x000fe40000000000 */
[C---:B------:R-:W-:Y:S02]  /*0120*/  IMAD.IADD R3, R4.reuse, 0x1, R3 ;  /* 0x0000000104037824 */ /* 0x040fe400078e0203 */
[C---:B------:R-:W-:Y:S01]  /*0130*/  IMAD.IADD R7, R4.reuse, 0x1, R7 ;  /* 0x0000000104077824 */ /* 0x040fe200078e0207 */
[--C-:B------:R-:W-:Y:S01]  /*0140*/  VIADDMNMX R9, R5, 0x2, R8.reuse, PT ;  /* 0x0000000205097846 */ /* 0x100fe20003800108 */
[-C--:B------:R-:W-:Y:S02]  /*0150*/  IMAD R3, R3, R10.reuse, -0x6 ;  /* 0xfffffffa03037424 */ /* 0x080fe400078e020a */
[----:B------:R-:W-:Y:S01]  /*0160*/  IMAD R10, R7, R10, -0x3 ;  /* 0xfffffffd070a7424 */ /* 0x000fe200078e020a */
[----:B------:R-:W-:Y:S01]  /*0170*/  VIADDMNMX R7, R5, 0x1, R8, PT ;  /* 0x0000000105077846 */ /* 0x000fe20003800108 */
[----:B------:R-:W-:Y:S01]  /*0180*/  IMAD.IADD R8, R4, 0x1, R5 ;  /* 0x0000000104087824 */ /* 0x000fe200078e0205 */
[----:B-1----:R-:W-:-:S02]  /*0190*/  IADD3 R2, P0, PT, R3, UR8, RZ ;  /* 0x0000000803027c10 */ /* 0x002fc4000ff1e0ff */
[----:B------:R-:W-:Y:S01]  /*01a0*/  IADD3 R6, P1, PT, R10, UR8, RZ ;  /* 0x000000080a067c10 */ /* 0x000fe2000ff3e0ff */
[----:B------:R-:W-:Y:S01]  /*01b0*/  IMAD.IADD R12, R4, 0x1, R7 ;  /* 0x00000001040c7824 */ /* 0x000fe200078e0207 */
[----:B------:R-:W-:Y:S02]  /*01c0*/  LEA.HI.X.SX32 R3, R3, UR9, 0x1, P0 ;  /* 0x0000000903037c11 */ /* 0x000fe400080f0eff */
[----:B------:R-:W-:Y:S01]  /*01d0*/  LEA.HI.X.SX32 R7, R10, UR9, 0x1, P1 ;  /* 0x000000090a077c11 */ /* 0x000fe200088f0eff */
[----:B------:R-:W-:Y:S02]  /*01e0*/  IMAD.IADD R13, R4, 0x1, R9 ;  /* 0x00000001040d7824 */ /* 0x000fe400078e0209 */
[----:B0-----:R-:W2:Y:S01]  /*01f0*/  LDG.E.U8 R5, desc[UR4][R2.64] ;  /* 0x0000000402057981 */ /* 0x001ea2000c1e1100 */
[----:B------:R-:W-:-:S03]  /*0200*/  IMAD R9, R8, 0x3, RZ ;  /* 0x0000000308097824 */ /* 0x000fc600078e02ff */
[----:B------:R-:W3:Y:S04]  /*0210*/  LDG.E.U8 R10, desc[UR4][R2.64+0x1] ;  /* 0x00000104020a7981 */ /* 0x000ee8000c1e1100 */
[----:B------:R-:W2:Y:S04]  /*0220*/  LDG.E.U8 R22, desc[UR4][R6.64] ;  /* 0x0000000406167981 */ /* 0x000ea8000c1e1100 */
[----:B------:R-:W3:Y:S01]  /*0230*/  LDG.E.U8 R15, desc[UR4][R6.64+0x1] ;  /* 0x00000104060f7981 */ /* 0x000ee2000c1e1100 */
[----:B------:R-:W-:Y:S01]  /*0240*/  IMAD R14, R12, 0x3, RZ ;  /* 0x000000030c0e7824 */ /* 0x000fe200078e02ff */
[----:B------:R-:W-:-:S02]  /*0250*/  IADD3 R12, P1, PT, R9, UR8, RZ ;  /* 0x00000008090c7c10 */ /* 0x000fc4000ff3e0ff */
[----:B------:R0:W4:Y:S04]  /*0260*/  LDG.E.U8 R11, desc[UR4][R2.64+0x2] ;  /* 0x00000204020b7981 */ /* 0x000128000c1e1100 */
[----:B------:R-:W4:Y:S01]  /*0270*/  LDG.E.U8 R24, desc[UR4][R6.64+0x2] ;  /* 0x0000020406187981 */ /* 0x000f22000c1e1100 */
[----:B------:R-:W-:Y:S01]  /*0280*/  IMAD R16, R13, 0x3, RZ ;  /* 0x000000030d107824 */ /* 0x000fe200078e02ff */
[C---:B------:R-:W-:Y:S02]  /*0290*/  IADD3 R8, P0, PT, R14.reuse, UR8, RZ ;  /* 0x000000080e087c10 */ /* 0x040fe4000ff1e0ff */
[----:B------:R-:W-:Y:S02]  /*02a0*/  LEA.HI.X.SX32 R13, R9, UR9, 0x1, P1 ;  /* 0x00000009090d7c11 */ /* 0x000fe400088f0eff */
[----:B------:R-:W-:-:S02]  /*02b0*/  LEA.HI.X.SX32 R9, R14, UR9, 0x1, P0 ;  /* 0x000000090e097c11 */ /* 0x000fc400080f0eff */
[C---:B0-----:R-:W-:Y:S01]  /*02c0*/  IADD3 R2, P1, PT, R16.reuse, UR8, RZ ;  /* 0x0000000810027c10 */ /* 0x041fe2000ff3e0ff */
[----:B------:R-:W5:Y:S04]  /*02d0*/  LDG.E.U8 R21, desc[UR4][R12.64] ;  /* 0x000000040c157981 */ /* 0x000f68000c1e1100 */
[----:B------:R-:W5:Y:S04]  /*02e0*/  LDG.E.U8 R14, desc[UR4][R12.64+0x1] ;  /* 0x000001040c0e7981 */ /* 0x000f68000c1e1100 */
[----:B------:R0:W5:Y:S01]  /*02f0*/  LDG.E.U8 R20, desc[UR4][R12.64+0x2] ;  /* 0x000002040c147981 */ /* 0x000162000c1e1100 */
[----:B------:R-:W-:-:S03]  /*0300*/  LEA.HI.X.SX32 R3, R16, UR9, 0x1, P1 ;  /* 0x0000000910037c11 */ /* 0x000fc600088f0eff */
[----:B------:R-:W5:Y:S04]  /*0310*/  LDG.E.U8 R19, desc[UR4][R8.64] ;  /* 0x0000000408137981 */ /* 0x000f68000c1e1100 */
[----:B------:R-:W5:Y:S04]  /*0320*/  LDG.E.U8 R7, desc[UR4][R8.64+0x1] ;  /* 0x0000010408077981 */ /* 0x000f68000c1e1100 */
[----:B------:R1:W5:Y:S04]  /*0330*/  LDG.E.U8 R18, desc[UR4][R8.64+0x2] ;  /* 0x0000020408127981 */ /* 0x000368000c1e1100 */
[----:B------:R-:W5:Y:S04]  /*0340*/  LDG.E.U8 R16, desc[UR4][R2.64] ;  /* 0x0000000402107981 */ /* 0x000f68000c1e1100 */
[----:B------:R-:W5:Y:S04]  /*0350*/  LDG.E.U8 R6, desc[UR4][R2.64+0x1] ;  /* 0x0000010402067981 */ /* 0x000f68000c1e1100 */
[----:B------:R-:W5:Y:S01]  /*0360*/  LDG.E.U8 R17, desc[UR4][R2.64+0x2] ;  /* 0x0000020402117981 */ /* 0x000f62000c1e1100 */
[----:B--2---:R-:W-:-:S02]  /*0370*/  IMAD R5, R22, 0x4, R5 ;  /* 0x0000000416057824 */ /* 0x004fc400078e0205 */
[----:B---3--:R-:W-:-:S03]  /*0380*/  IMAD R10, R15, 0x4, R10 ;  /* 0x000000040f0a7824 */ /* 0x008fc600078e020a */
[----:B------:R-:W-:Y:S02]  /*0390*/  PRMT R5, R5, 0x9910, RZ ;  /* 0x0000991005057816 */ /* 0x000fe400000000ff */
[----:B0-----:R-:W-:Y:S01]  /*03a0*/  PRMT R12, R10, 0x9910, RZ ;  /* 0x000099100a0c7816 */ /* 0x001fe200000000ff */
[----:B----4-:R-:W-:Y:S02]  /*03b0*/  IMAD R11, R24, 0x4, R11 ;  /* 0x00000004180b7824 */ /* 0x010fe400078e020b */
[----:B------:R-:W-:Y:S02]  /*03c0*/  IMAD.MOV.U32 R10, RZ, RZ, R5 ;  /* 0x000000ffff0a7224 */ /* 0x000fe400078e0005 */
[----:B-1----:R-:W-:Y:S01]  /*03d0*/  IMAD.MOV.U32 R9, RZ, RZ, R12 ;  /* 0x000000ffff097224 */ /* 0x002fe200078e000c */
[----:B------:R-:W-:Y:S02]  /*03e0*/  PRMT R11, R11, 0x9910, RZ ;  /* 0x000099100b0b7816 */ /* 0x000fe400000000ff */
[----:B------:R-:W-:Y:S01]  /*03f0*/  LEA.HI R5, R4, R4, RZ, 0x1 ;  /* 0x0000000404057211 */ /* 0x000fe200078f08ff */
[----:B-----5:R-:W-:-:S03]  /*0400*/  IMAD R10, R21, 0x6, R10 ;  /* 0x00000006150a7824 */ /* 0x020fc600078e020a */
[----:B------:R-:W-:Y:S01]  /*0410*/  LEA.HI.SX32 R5, R5, R0, 0x1f ;  /* 0x0000000005057211 */ /* 0x000fe200078ffaff */
[----:B------:R-:W-:Y:S02]  /*0420*/  IMAD R14, R14, 0x6, R9 ;  /* 0x000000060e0e7824 */ /* 0x000fe400078e0209 */
[----:B------:R-:W-:Y:S02]  /*0430*/  IMAD R11, R20, 0x6, R11 ;  /* 0x00000006140b7824 */ /* 0x000fe400078e020b */
[----:B------:R-:W-:Y:S02]  /*0440*/  IMAD R19, R19, 0x4, R10 ;  /* 0x0000000413137824 */ /* 0x000fe400078e020a */
[----:B------:R-:W-:Y:S02]  /*0450*/  IMAD R7, R7, 0x4, R14 ;  /* 0x0000000407077824 */ /* 0x000fe400078e020e */
[----:B------:R-:W-:Y:S02]  /*0460*/  IMAD R18, R18, 0x4, R11 ;  /* 0x0000000412127824 */ /* 0x000fe400078e020b */
[----:B------:R-:W-:Y:S01]  /*0470*/  IMAD R5, R5, 0x3, RZ ;  /* 0x0000000305057824 */ /* 0x000fe200078e02ff */
[----:B------:R-:W-:-:S02]  /*0480*/  IADD3 R16, PT, PT, R19, 0x8, R16 ;  /* 0x0000000813107810 */ /* 0x000fc40007ffe010 */
[----:B------:R-:W-:Y:S02]  /*0490*/  IADD3 R6, PT, PT, R7, 0x8, R6 ;  /* 0x0000000807067810 */ /* 0x000fe40007ffe006 */
[----:B------:R-:W-:Y:S02]  /*04a0*/  IADD3 R17, PT, PT, R18, 0x8, R17 ;  /* 0x0000000812117810 */ /* 0x000fe40007ffe011 */
[----:B------:R-:W-:Y:S02]  /*04b0*/  IADD3 R2, P0, PT, R5, UR10, RZ ;  /* 0x0000000a05027c10 */ /* 0x000fe4000ff1e0ff */
[----:B------:R-:W-:Y:S02]  /*04c0*/  LOP3.LUT R16, R16, 0xffff, RZ, 0xc0, !PT ;  /* 0x0000ffff10107812 */ /* 0x000fe400078ec0ff */
[----:B------:R-:W-:Y:S02]  /*04d0*/  LOP3.LUT R6, R6, 0xffff, RZ, 0xc0, !PT ;  /* 0x0000ffff06067812 */ /* 0x000fe400078ec0ff */
[----:B------:R-:W-:-:S02]  /*04e0*/  LOP3.LUT R9, R17, 0xffff, RZ, 0xc0, !PT ;  /* 0x0000ffff11097812 */ /* 0x000fc400078ec0ff */
[----:B------:R-:W-:Y:S02]  /*04f0*/  LEA.HI.X.SX32 R3, R5, UR11, 0x1, P0 ;  /* 0x0000000b05037c11 */ /* 0x000fe400080f0eff */
[----:B------:R-:W-:Y:S02]  /*0500*/  SHF.R.U32.HI R5, RZ, 0x4, R16 ;  /* 0x00000004ff057819 */ /* 0x000fe40000011610 */
[----:B------:R-:W-:Y:S02]  /*0510*/  SHF.R.U32.HI R7, RZ, 0x4, R6 ;  /* 0x00000004ff077819 */ /* 0x000fe40000011606 */
[----:B------:R-:W-:Y:S01]  /*0520*/  SHF.R.U32.HI R9, RZ, 0x4, R9 ;  /* 0x00000004ff097819 */ /* 0x000fe20000011609 */
[----:B------:R-:W-:Y:S04]  /*0530*/  STG.E.U8 desc[UR4][R2.64], R5 ;  /* 0x0000000502007986 */ /* 0x000fe8000c101104 */
[----:B------:R-:W-:Y:S04]  /*0540*/  STG.E.U8 desc[UR4][R2.64+0x1], R7 ;  /* 0x0000010702007986 */ /* 0x000fe8000c101104 */
[----:B------:R-:W-:Y:S01]  /*0550*/  STG.E.U8 desc[UR4][R2.64+0x2], R9 ;  /* 0x0000020902007986 */ /* 0x000fe2000c101104 */
[----:B------:R-:W-:Y:S05]  /*0560*/  EXIT ;  /* 0x000000000000794d */ /* 0x000fea0003800000 */
.L_x_1:
        /* <DEDUP_REMOVED lines=9> */
.L_x_7:


//--------------------- .text._Z5PyrUpPhS_S_ii    --------------------------
	.section	.text._Z5PyrUpPhS_S_ii,"ax",@progbits
	.align	128
        .global         _Z5PyrUpPhS_S_ii
        .type           _Z5PyrUpPhS_S_ii,@function
        .size           _Z5PyrUpPhS_S_ii,(.L_x_8 - _Z5PyrUpPhS_S_ii)
        .other          _Z5PyrUpPhS_S_ii,@"STO_CUDA_ENTRY STV_DEFAULT"
_Z5PyrUpPhS_S_ii:
.text._Z5PyrUpPhS_S_ii:
        /* <DEDUP_REMOVED lines=12> */
[----:B------:R-:W-:Y:S01]  /*00c0*/  VIMNMX.U32 R2, PT, PT, R18, 0x1, !PT ;  /* 0x0000000112027848 */ /* 0x000fe20007fe0000 */
[----:B------:R-:W0:Y:S01]  /*00d0*/  LDCU.64 UR4, c[0x0][0x358] ;  /* 0x00006b00ff0477ac */ /* 0x000e220008000a00 */
[----:B------:R-:W-:-:S03]  /*00e0*/  IMAD.SHL.U32 R26, R23, 0x2, RZ ;  /* 0x00000002171a7824 */ /* 0x000fc600078e00ff */
[----:B------:R-:W-:Y:S01]  /*00f0*/  VIADD R2, R2, 0xffffffff ;  /* 0xffffffff02027836 */ /* 0x000fe20000000000 */
[----:B---3--:R-:W-:Y:S01]  /*0100*/  IADD3 R27, PT, PT, R9, -0x1, RZ ;  /* 0xffffffff091b7810 */ /* 0x008fe20007ffe0ff */
[-C--:B------:R-:W-:Y:S01]  /*0110*/  IMAD R29, R0, R9.reuse, RZ ;  /* 0x00000009001d7224 */ /* 0x080fe200078e02ff */
[----:B------:R-:W-:Y:S01]  /*0120*/  VIMNMX R28, PT, PT, R26, 0x1, !PT ;  /* 0x000000011a1c7848 */ /* 0x000fe20007fe0100 */
[----:B------:R-:W-:Y:S01]  /*0130*/  IMAD R11, R2, R9, RZ ;  /* 0x00000009020b7224 */ /* 0x000fe200078e02ff */
[----:B------:R-:W-:-:S03]  /*0140*/  VIADDMNMX R27, R26, 0x1, R27, PT ;  /* 0x000000011a1b7846 */ /* 0x000fc6000380011b */
[----:B------:R-:W-:Y:S01]  /*0150*/  VIADD R28, R28, 0xffffffff ;  /* 0xffffffff1c1c7836 */ /* 0x000fe20000000000 */
[----:B------:R-:W-:-:S03]  /*0160*/  LEA R0, R29, R27, 0x2 ;  /* 0x0000001b1d007211 */ /* 0x000fc600078e10ff */
[----:B------:R-:W-:Y:S02]  /*0170*/  IMAD R2, R29, 0x4, R28 ;  /* 0x000000041d027824 */ /* 0x000fe400078e021c */
[----:B------:R-:W-:Y:S02]  /*0180*/  IMAD R5, R0, 0x3, RZ ;  /* 0x0000000300057824 */ /* 0x000fe400078e02ff */
[----:B------:R-:W-:Y:S02]  /*0190*/  IMAD R0, R11, 0x2, R26 ;  /* 0x000000020b007824 */ /* 0x000fe400078e021a */
[----:B------:R-:W-:Y:S01]  /*01a0*/  IMAD R3, R2, 0x3, RZ ;  /* 0x0000000302037824 */ /* 0x000fe200078e02ff */
[----:B--2---:R-:W-:Y:S01]  /*01b0*/  IADD3 R6, P1, PT, R5, UR10, RZ ;  /* 0x0000000a05067c10 */ /* 0x004fe2000ff3e0ff */
[----:B------:R-:W-:Y:S01]  /*01c0*/  IMAD R0, R0, 0x3, RZ ;  /* 0x0000000300007824 */ /* 0x000fe200078e02ff */
[----:B------:R-:W-:Y:S02]  /*01d0*/  LEA R10, R11, R28, 0x1 ;  /* 0x0000001c0b0a7211 */ /* 0x000fe400078e08ff */
[----:B------:R-:W-:-:S02]  /*01e0*/  IADD3 R4, P0, PT, R3, UR10, RZ ;  /* 0x0000000a03047c10 */ /* 0x000fc4000ff1e0ff */
[----:B------:R-:W-:Y:S02]  /*01f0*/  LEA.HI.X.SX32 R7, R5, UR11, 0x1, P1 ;  /* 0x0000000b05077c11 */ /* 0x000fe400088f0eff */
[----:B------:R-:W-:Y:S01]  /*0200*/  IADD3 R2, P1, PT, R0, UR10, RZ ;  /* 0x0000000a00027c10 */ /* 0x000fe2000ff3e0ff */
[----:B------:R-:W-:Y:S01]  /*0210*/  IMAD R14, R11, 0x2, R27 ;  /* 0x000000020b0e7824 */ /* 0x000fe200078e021b */
[----:B------:R-:W-:Y:S01]  /*0220*/  LEA.HI.X.SX32 R5, R3, UR11, 0x1, P0 ;  /* 0x0000000b03057c11 */ /* 0x000fe200080f0eff */
[----:B------:R-:W-:Y:S01]  /*0230*/  IMAD R11, R10, 0x3, RZ ;  /* 0x000000030a0b7824 */ /* 0x000fe200078e02ff */
[----:B------:R-:W-:Y:S01]  /*0240*/  LEA.HI.X.SX32 R3, R0, UR11, 0x1, P1 ;  /* 0x0000000b00037c11 */ /* 0x000fe200088f0eff */
[----:B------:R-:W-:Y:S01]  /*0250*/  IMAD R14, R14, 0x3, RZ ;  /* 0x000000030e0e7824 */ /* 0x000fe200078e02ff */
[----:B0-----:R-:W2:Y:S02]  /*0260*/  LDG.E.U8 R25, desc[UR4][R6.64] ;  /* 0x0000000406197981 */ /* 0x001ea4000c1e1100 */
[----:B------:R-:W-:-:S02]  /*0270*/  IADD3 R16, P0, PT, R11, UR10, RZ ;  /* 0x0000000a0b107c10 */ /* 0x000fc4000ff1e0ff */
[----:B------:R-:W2:Y:S01]  /*0280*/  LDG.E.U8 R24, desc[UR4][R4.64] ;  /* 0x0000000404187981 */ /* 0x000ea2000c1e1100 */
[----:B------:R-:W-:-:S03]  /*0290*/  IADD3 R10, P1, PT, R14, UR10, RZ ;  /* 0x0000000a0e0a7c10 */ /* 0x000fc6000ff3e0ff */
[----:B------:R-:W2:Y:S01]  /*02a0*/  LDG.E.U8 R22, desc[UR4][R2.64] ;  /* 0x0000000402167981 */ /* 0x000ea2000c1e1100 */
[----:B------:R-:W-:Y:S02]  /*02b0*/  LEA.HI.X.SX32 R17, R11, UR11, 0x1, P0 ;  /* 0x0000000b0b117c11 */ /* 0x000fe400080f0eff */
[----:B------:R-:W-:Y:S01]  /*02c0*/  LEA.HI.X.SX32 R11, R14, UR11, 0x1, P1 ;  /* 0x0000000b0e0b7c11 */ /* 0x000fe200088f0eff */
[----:B------:R-:W3:Y:S04]  /*02d0*/  LDG.E.U8 R0, desc[UR4][R6.64+0x1] ;  /* 0x0000010406007981 */ /* 0x000ee8000c1e1100 */
[----:B------:R-:W3:Y:S04]  /*02e0*/  LDG.E.U8 R13, desc[UR4][R4.64+0x1] ;  /* 0x00000104040d7981 */ /* 0x000ee8000c1e1100 */
[----:B------:R-:W3:Y:S01]  /*02f0*/  LDG.E.U8 R12, desc[UR4][R2.64+0x1] ;  /* 0x00000104020c7981 */ /* 0x000ee2000c1e1100 */
[----:B------:R-:W-:-:S03]  /*0300*/  VIADD R19, R8, 0xffffffff ;  /* 0xffffffff08137836 */ /* 0x000fc60000000000 */
[----:B------:R-:W4:Y:S04]  /*0310*/  LDG.E.U8 R14, desc[UR4][R16.64] ;  /* 0x00000004100e7981 */ /* 0x000f28000c1e1100 */
[----:B------:R-:W4:Y:S01]  /*0320*/  LDG.E.U8 R15, desc[UR4][R10.64] ;  /* 0x000000040a0f7981 */ /* 0x000f22000c1e1100 */
[----:B------:R-:W-:-:S03]  /*0330*/  VIADDMNMX R8, R18, 0x1, R19, PT ;  /* 0x0000000112087846 */ /* 0x000fc60003800113 */
[----:B------:R-:W5:Y:S04]  /*0340*/  LDG.E.U8 R18, desc[UR4][R16.64+0x1] ;  /* 0x0000010410127981 */ /* 0x000f68000c1e1100 */
[----:B------:R-:W5:Y:S04]  /*0350*/  LDG.E.U8 R21, desc[UR4][R10.64+0x1] ;  /* 0x000001040a157981 */ /* 0x000f68000c1e1100 */
[----:B------:R-:W5:Y:S04]  /*0360*/  LDG.E.U8 R19, desc[UR4][R16.64+0x2] ;  /* 0x0000020410137981 */ /* 0x000f68000c1e1100 */
[----:B------:R0:W5:Y:S01]  /*0370*/  LDG.E.U8 R20, desc[UR4][R10.64+0x2] ;  /* 0x000002040a147981 */ /* 0x000162000c1e1100 */
[----:B------:R-:W-:Y:S01]  /*0380*/  IMAD R9, R8, R9, RZ ;  /* 0x0000000908097224 */ /* 0x000fe200078e02ff */
[----:B------:R-:W-:Y:S01]  /*0390*/  LEA R8, R29, R26, 0x2 ;  /* 0x0000001a1d087211 */ /* 0x000fe200078e10ff */
[----:B------:R-:W-:Y:S01]  /*03a0*/  IMAD.IADD R23, R23, 0x1, R29 ;  /* 0x0000000117177824 */ /* 0x000fe200078e021d */
[----:B------:R-:W5:Y:S01]  /*03b0*/  LDG.E.U8 R5, desc[UR4][R4.64+0x2] ;  /* 0x0000020404057981 */ /* 0x000f62000c1e1100 */
[----:B------:R-:W-:-:S03]  /*03c0*/  IMAD R28, R9, 0x2, R28 ;  /* 0x00000002091c7824 */ /* 0x000fc600078e021c */
[----:B------:R-:W5:Y:S01]  /*03d0*/  LDG.E.U8 R6, desc[UR4][R6.64+0x2] ;  /* 0x0000020406067981 */ /* 0x000f62000c1e1100 */
[----:B0-----:R-:W-:Y:S02]  /*03e0*/  IMAD R10, R8, 0x3, RZ ;  /* 0x00000003080a7824 */ /* 0x001fe400078e02ff */
[----:B------:R-:W-:-:S03]  /*03f0*/  IMAD R27, R9, 0x2, R27 ;  /* 0x00000002091b7824 */ /* 0x000fc600078e021b */
[----:B------:R-:W-:Y:S01]  /*0400*/  IADD3 R8, P0, PT, R10, UR10, RZ ;  /* 0x0000000a0a087c10 */ /* 0x000fe2000ff1e0ff */
[----:B------:R-:W-:Y:S01]  /*0410*/  IMAD R17, R28, 0x3, RZ ;  /* 0x000000031c117824 */ /* 0x000fe200078e02ff */
[----:B------:R-:W-:Y:S01]  /*0420*/  LEA R26, R9, R26, 0x1 ;  /* 0x0000001a091a7211 */ /* 0x000fe200078e08ff */
[----:B------:R-:W-:Y:S01]  /*0430*/  IMAD R27, R27, 0x3, RZ ;  /* 0x000000031b1b7824 */ /* 0x000fe200078e02ff */
[----:B------:R-:W-:Y:S02]  /*0440*/  LEA.HI.X.SX32 R9, R10, UR11, 0x1, P0 ;  /* 0x0000000b0a097c11 */ /* 0x000fe400080f0eff */
[----:B------:R-:W-:Y:S01]  /*0450*/  IADD3 R10, P1, PT, R17, UR10, RZ ;  /* 0x0000000a110a7c10 */ /* 0x000fe2000ff3e0ff */
[----:B------:R-:W-:Y:S01]  /*0460*/  IMAD R26, R26, 0x3, RZ ;  /* 0x000000031a1a7824 */ /* 0x000fe200078e02ff */
[----:B------:R-:W-:Y:S01]  /*0470*/  IADD3 R16, P0, PT, R27, UR10, RZ ;  /* 0x0000000a1b107c10 */ /* 0x000fe2000ff1e0ff */
[----:B------:R-:W-:Y:S01]  /*0480*/  IMAD R23, R23, 0x3, RZ ;  /* 0x0000000317177824 */ /* 0x000fe200078e02ff */
[----:B------:R-:W-:Y:S01]  /*0490*/  LEA.HI.X.SX32 R11, R17, UR11, 0x1, P1 ;  /* 0x0000000b110b7c11 */ /* 0x000fe200088f0eff */
[----:B------:R-:W5:Y:S01]  /*04a0*/  LDG.E.U8 R28, desc[UR4][R8.64+0x2] ;  /* 0x00000204081c7981 */ /* 0x000f62000c1e1100 */
[----:B------:R-:W-:-:S03]  /*04b0*/  LEA.HI.X.SX32 R17, R27, UR11, 0x1, P0 ;  /* 0x0000000b1b117c11 */ /* 0x000fc600080f0eff */
[----:B------:R-:W5:Y:S04]  /*04c0*/  LDG.E.U8 R29, desc[UR4][R10.64+0x2] ;  /* 0x000002040a1d7981 */ /* 0x000f68000c1e1100 */
[----:B------:R-:W5:Y:S04]  /*04d0*/  LDG.E.U8 R4, desc[UR4][R16.64+0x1] ;  /* 0x0000010410047981 */ /* 0x000f68000c1e1100 */
[----:B------:R-:W5:Y:S04]  /*04e0*/  LDG.E.U8 R7, desc[UR4][R10.64] ;  /* 0x000000040a077981 */ /* 0x000f68000c1e1100 */
[----:B------:R-:W5:Y:S04]  /*04f0*/  LDG.E.U8 R27, desc[UR4][R10.64+0x1] ;  /* 0x000001040a1b7981 */ /* 0x000f68000c1e1100 */
[----:B------:R-:W5:Y:S01]  /*0500*/  LDG.E.U8 R10, desc[UR4][R2.64+0x2] ;  /* 0x00000204020a7981 */ /* 0x000f62000c1e1100 */
[----:B--2---:R-:W-:-:S03]  /*0510*/  IADD3 R24, PT, PT, R25, R24, R22 ;  /* 0x0000001819187210 */ /* 0x004fc60007ffe016 */
[----:B------:R-:W2:Y:S04]  /*0520*/  LDG.E.U8 R25, desc[UR4][R8.64+0x1] ;  /* 0x0000010408197981 */ /* 0x000ea8000c1e1100 */
[----:B------:R0:W2:Y:S01]  /*0530*/  LDG.E.U8 R22, desc[UR4][R8.64] ;  /* 0x0000000408167981 */ /* 0x0000a2000c1e1100 */
[----:B---3--:R-:W-:Y:S02]  /*0540*/  IADD3 R0, PT, PT, R0, R13, R12 ;  /* 0x0000000d00007210 */ /* 0x008fe40007ffe00c */
[C---:B------:R-:W-:Y:S02]  /*0550*/  IADD3 R12, P1, PT, R26.reuse, UR10, RZ ;  /* 0x0000000a1a0c7c10 */ /* 0x040fe4000ff3e0ff */
[----:B0-----:R-:W-:Y:S02]  /*0560*/  IADD3 R8, P0, PT, R23, UR8, RZ ;  /* 0x0000000817087c10 */ /* 0x001fe4000ff1e0ff */
[----:B------:R-:W-:-:S02]  /*0570*/  LEA.HI.X.SX32 R13, R26, UR11, 0x1, P1 ;  /* 0x0000000b1a0d7c11 */ /* 0x000fc400088f0eff */
[----:B------:R-:W3:Y:S01]  /*0580*/  LDG.E.U8 R26, desc[UR4][R16.64] ;  /* 0x00000004101a7981 */ /* 0x000ee2000c1e1100 */
[----:B----4-:R-:W-:Y:S01]  /*0590*/  IMAD.IADD R15, R14, 0x1, R15 ;  /* 0x000000010e0f7824 */ /* 0x010fe200078e020f */
[----:B------:R-:W-:Y:S02]  /*05a0*/  SHF.R.S32.HI R14, RZ, 0x1f, R23 ;  /* 0x0000001fff0e7819 */ /* 0x000fe40000011417 */
[----:B------:R-:W4:Y:S02]  /*05b0*/  LDG.E.U8 R11, desc[UR4][R12.64+0x1] ;  /* 0x000001040c0b7981 */ /* 0x000f24000c1e1100 */
[----:B------:R-:W-:Y:S02]  /*05c0*/  IADD3.X R9, PT, PT, R14, UR9, RZ, P0, !PT ;  /* 0x000000090e097c10 */ /* 0x000fe400087fe4ff */
[----:B------:R-:W4:Y:S01]  /*05d0*/  LDG.E.U8 R16, desc[UR4][R16.64+0x2] ;  /* 0x0000020410107981 */ /* 0x000f22000c1e1100 */
[----:B-----5:R-:W-:-:S03]  /*05e0*/  IADD3 R21, PT, PT, R18, R21, RZ ;  /* 0x0000001512157210 */ /* 0x020fc60007ffe0ff */
[----:B------:R-:W5:Y:S04]  /*05f0*/  LDG.E.U8 R18, desc[UR4][R8.64+0x2] ;  /* 0x0000020408127981 */ /* 0x000f68000c1e1100 */
[----:B------:R-:W5:Y:S01]  /*0600*/  LDG.E.U8 R17, desc[UR4][R12.64] ;  /* 0x000000040c117981 */ /* 0x000f62000c1e1100 */
[----:B------:R-:W-:-:S03]  /*0610*/  IMAD.IADD R20, R19, 0x1, R20 ;  /* 0x0000000113147824 */ /* 0x000fc600078e0214 */
[----:B------:R-:W5:Y:S04]  /*0620*/  LDG.E.U8 R19, desc[UR4][R8.64] ;  /* 0x0000000408137981 */ /* 0x000f68000c1e1100 */
[----:B------:R-:W5:Y:S04]  /*0630*/  LDG.E.U8 R12, desc[UR4][R12.64+0x2] ;  /* 0x000002040c0c7981 */ /* 0x000f68000c1e1100 */
[----:B------:R-:W5:Y:S01]  /*0640*/  LDG.E.U8 R13, desc[UR4][R8.64+0x1] ;  /* 0x00000104080d7981 */ /* 0x000f62000c1e1100 */
[----:B------:R-:W-:Y:S02]  /*0650*/  IADD3 R4, PT, PT, R27, R4, RZ ;  /* 0x000000041b047210 */ /* 0x000fe40007ffe0ff */
[----:B------:R-:W-:Y:S01]  /*0660*/  IADD3 R5, PT, PT, R6, R5, R10 ;  /* 0x0000000506057210 */ /* 0x000fe20007ffe00a */
[----:B--2---:R-:W-:-:S02]  /*0670*/  IMAD R2, R25, 0x24, RZ ;  /* 0x0000002419027824 */ /* 0x004fc400078e02ff */
[----:B------:R-:W-:-:S03]  /*0680*/  IMAD R25, R28, 0x24, RZ ;  /* 0x000000241c197824 */ /* 0x000fc600078e02ff */
[----:B------:R-:W-:Y:S02]  /*0690*/  LEA R21, R21, R2, 0x4 ;  /* 0x0000000215157211 */ /* 0x000fe400078e20ff */
[----:B------:R-:W0:Y:S01]  /*06a0*/  LDC.64 R2, c[0x0][0x390] ;  /* 0x0000e400ff027b82 */ /* 0x000e220000000a00 */
[----:B------:R-:W-:Y:S02]  /*06b0*/  IMAD R20, R20, 0x10, R25 ;  /* 0x0000001014147824 */ /* 0x000fe400078e0219 */
[----:B------:R-:W-:Y:S01]  /*06c0*/  IMAD R22, R22, 0x24, RZ ;  /* 0x0000002416167824 */ /* 0x000fe200078e02ff */
[----:B------:R-:W-:-:S03]  /*06d0*/  LEA R21, R4, R21, 0x4 ;  /* 0x0000001504157211 */ /* 0x000fc600078e20ff */
[----:B------:R-:W-:Y:S02]  /*06e0*/  IMAD R15, R15, 0x10, R22 ;  /* 0x000000100f0f7824 */ /* 0x000fe400078e0216 */
[----:B---3--:R-:W-:Y:S02]  /*06f0*/  IMAD.IADD R26, R7, 0x1, R26 ;  /* 0x00000001071a7824 */ /* 0x008fe400078e021a */
[----:B----4-:R-:W-:-:S04]  /*0700*/  IMAD.IADD R29, R29, 0x1, R16 ;  /* 0x000000011d1d7824 */ /* 0x010fc800078e0210 */
[----:B------:R-:W-:Y:S01]  /*0710*/  IMAD R29, R29, 0x10, R20 ;  /* 0x000000101d1d7824 */ /* 0x000fe200078e0214 */
[----:B------:R-:W-:Y:S01]  /*0720*/  IADD3 R0, PT, PT, R11, R0, RZ ;  /* 0x000000000b007210 */ /* 0x000fe20007ffe0ff */
[----:B------:R-:W-:-:S03]  /*0730*/  IMAD R26, R26, 0x10, R15 ;  /* 0x000000101a1a7824 */ /* 0x000fc600078e020f */
[----:B-----5:R-:W-:Y:S01]  /*0740*/  IADD3 R18, PT, PT, -R18, R29, RZ ;  /* 0x0000001d12127210 */ /* 0x020fe20007ffe1ff */
[----:B------:R-:W-:Y:S02]  /*0750*/  IMAD.IADD R17, R17, 0x1, R24 ;  /* 0x0000000111117824 */ /* 0x000fe400078e0218 */
[----:B------:R-:W-:Y:S02]  /*0760*/  IMAD R0, R0, 0x18, R21 ;  /* 0x0000001800007824 */ /* 0x000fe400078e0215 */
[----:B------:R-:W-:Y:S02]  /*0770*/  IMAD R26, R17, 0x18, R26 ;  /* 0x00000018111a7824 */ /* 0x000fe400078e021a */
[----:B------:R-:W-:-:S04]  /*0780*/  IMAD.IADD R5, R12, 0x1, R5 ;  /* 0x000000010c057824 */ /* 0x000fc800078e0205 */
[----:B------:R-:W-:Y:S01]  /*0790*/  IMAD R5, R5, 0x18, R18 ;  /* 0x0000001805057824 */ /* 0x000fe200078e0212 */
[----:B0-----:R-:W-:Y:S02]  /*07a0*/  IADD3 R2, P0, PT, R23, R2, RZ ;  /* 0x0000000217027210 */ /* 0x001fe40007f1e0ff */
[----:B------:R-:W-:Y:S01]  /*07b0*/  IADD3 R19, PT, PT, R26, 0x100, -R19 ;  /* 0x000001001a137810 */ /* 0x000fe20007ffe813 */
[----:B------:R-:W-:Y:S01]  /*07c0*/  VIADD R4, R5, 0x100 ;  /* 0x0000010005047836 */ /* 0x000fe20000000000 */
[----:B------:R-:W-:Y:S02]  /*07d0*/  IADD3 R0, PT, PT, R0, 0x100, -R13 ;  /* 0x0000010000007810 */ /* 0x000fe40007ffe80d */
[----:B------:R-:W-:Y:S02]  /*07e0*/  IADD3.X R3, PT, PT, R14, R3, RZ, P0, !PT ;  /* 0x000000030e037210 */ /* 0x000fe400007fe4ff */
[----:B------:R-:W-:Y:S02]  /*07f0*/  SHF.R.U32.HI R19, RZ, 0x9, R19 ;  /* 0x00000009ff137819 */ /* 0x000fe40000011613 */
[----:B------:R-:W-:-:S02]  /*0800*/  SHF.R.U32.HI R5, RZ, 0x9, R0 ;  /* 0x00000009ff057819 */ /* 0x000fc40000011600 */
[----:B------:R-:W-:Y:S01]  /*0810*/  SHF.R.U32.HI R7, RZ, 0x9, R4 ;  /* 0x00000009ff077819 */ /* 0x000fe20000011604 */
[----:B------:R-:W-:Y:S04]  /*0820*/  STG.E.U8 desc[UR4][R2.64], R19 ;  /* 0x0000001302007986 */ /* 0x000fe8000c101104 */
[----:B------:R-:W-:Y:S04]  /*0830*/  STG.E.U8 desc[UR4][R2.64+0x1], R5 ;  /* 0x0000010502007986 */ /* 0x000fe8000c101104 */
[----:B------:R-:W-:Y:S01]  /*0840*/  STG.E.U8 desc[UR4][R2.64+0x2], R7 ;  /* 0x0000020702007986 */ /* 0x000fe2000c101104 */
[----:B------:R-:W-:Y:S05]  /*0850*/  EXIT ;  /* 0x000000000000794d */ /* 0x000fea0003800000 */
.L_x_2:
        /* <DEDUP_REMOVED lines=10> */
.L_x_8:


//--------------------- .text._Z4BlurPhS_ii       --------------------------
	.section	.text._Z4BlurPhS_ii,"ax",@progbits
	.align	128
        .global         _Z4BlurPhS_ii
        .type           _Z4BlurPhS_ii,@function
        .size           _Z4BlurPhS_ii,(.L_x_9 - _Z4BlurPhS_ii)
        .other          _Z4BlurPhS_ii,@"STO_CUDA_ENTRY STV_DEFAULT"
_Z4BlurPhS_ii:
.text._Z4BlurPhS_ii:
[----:B------:R-:W-:Y:S01]  /*0000*/  LDC R1, c[0x0][0x37c] ;  /* 0x0000df00ff017b82 */ /* 0x000fe20000000800 */
[----:B------:R-:W0:Y:S07]  /*0010*/  S2R R0, SR_TID.X ;  /* 0x0000000000007919 */ /* 0x000e2e0000002100 */
[----:B------:R-:W0:Y:S01]  /*0020*/  S2UR UR4, SR_CTAID.X ;  /* 0x00000000000479c3 */ /* 0x000e220000002500 */
[----:B------:R-:W1:Y:S01]  /*0030*/  LDCU.128 UR8, c[0x0][0x380] ;  /* 0x00007000ff0877ac */ /* 0x000e620008000c00 */
[----:B------:R-:W2:Y:S06]  /*0040*/  S2R R3, SR_TID.Y ;  /* 0x0000000000037919 */ /* 0x000eac0000002200 */
[----:B------:R-:W0:Y:S08]  /*0050*/  LDC R7, c[0x0][0x360] ;  /* 0x0000d800ff077b82 */ /* 0x000e300000000800 */
[----:B------:R-:W2:Y:S08]  /*0060*/  S2UR UR5, SR_CTAID.Y ;  /* 0x00000000000579c3 */ /* 0x000eb00000002600 */
[----:B------:R-:W2:Y:S08]  /*0070*/  LDC R2, c[0x0][0x364] ;  /* 0x0000d900ff027b82 */ /* 0x000eb00000000800 */
[----:B------:R-:W3:Y:S01]  /*0080*/  LDC.64 R10, c[0x0][0x390] ;  /* 0x0000e400ff0a7b82 */ /* 0x000ee20000000a00 */
[----:B0-----:R-:W-:-:S04]  /*0090*/  IMAD R7, R7, UR4, R0 ;  /* 0x0000000407077c24 */ /* 0x001fc8000f8e0200 */
[----:B------:R-:W-:Y:S02]  /*00a0*/  IMAD.SHL.U32 R9, R7, 0x2, RZ ;  /* 0x0000000207097824 */ /* 0x000fe400078e00ff */
[----:B--2---:R-:W-:-:S03]  /*00b0*/  IMAD R0, R2, UR5, R3 ;  /* 0x0000000502007c24 */ /* 0x004fc6000f8e0203 */
[----:B------:R-:W-:Y:S01]  /*00c0*/  VIMNMX R3, PT, PT, R9, 0x1, !PT ;  /* 0x0000000109037848 */ /* 0x000fe20007fe0100 */
[----:B------:R-:W0:Y:S01]  /*00d0*/  LDCU.64 UR4, c[0x0][0x358] ;  /* 0x00006b00ff0477ac */ /* 0x000e220008000a00 */
[----:B------:R-:W-:-:S03]  /*00e0*/  IMAD.SHL.U32 R2, R0, 0x2, RZ ;  /* 0x0000000200027824 */ /* 0x000fc600078e00ff */
[----:B------:R-:W-:Y:S01]  /*00f0*/  VIADD R3, R3, 0xffffffff ;  /* 0xffffffff03037836 */ /* 0x000fe20000000000 */
[C---:B---3--:R-:W-:Y:S01]  /*0100*/  IADD3 R22, PT, PT, R11.reuse, -0x1, RZ ;  /* 0xffffffff0b167810 */ /* 0x048fe20007ffe0ff */
[----:B------:R-:W-:Y:S01]  /*0110*/  IMAD R0, R0, R11, RZ ;  /* 0x0000000b00007224 */ /* 0x000fe200078e02ff */
[----:B------:R-:W-:Y:S01]  /*0120*/  VIMNMX.U32 R6, PT, PT, R2, 0x1, !PT ;  /* 0x0000000102067848 */ /* 0x000fe20007fe0000 */
[----:B------:R-:W-:Y:S01]  /*0130*/  IMAD.SHL.U32 R4, R11, 0x2, RZ ;  /* 0x000000020b047824 */ /* 0x000fe200078e00ff */
[----:B------:R-:W-:Y:S01]  /*0140*/  VIADDMNMX R5, R9, 0x1, R22, PT ;  /* 0x0000000109057846 */ /* 0x000fe20003800116 */
[----:B------:R-:W-:Y:S01]  /*0150*/  IMAD R8, R0, 0x4, R3 ;  /* 0x0000000400087824 */ /* 0x000fe200078e0203 */
[----:B------:R-:W-:-:S03]  /*0160*/  IADD3 R11, PT, PT, R6, -0x1, RZ ;  /* 0xffffffff060b7810 */ /* 0x000fc60007ffe0ff */
[----:B------:R-:W-:Y:S02]  /*0170*/  IMAD R12, R0, 0x4, R5 ;  /* 0x00000004000c7824 */ /* 0x000fe400078e0205 */
[----:B------:R-:W-:Y:S02]  /*0180*/  IMAD R6, R11, R4, R9 ;  /* 0x000000040b067224 */ /* 0x000fe400078e0209 */
[----:B------:R-:W-:Y:S02]  /*0190*/  IMAD R12, R12, 0x3, RZ ;  /* 0x000000030c0c7824 */ /* 0x000fe400078e02ff */
[----:B------:R-:W-:Y:S02]  /*01a0*/  IMAD R8, R8, 0x3, RZ ;  /* 0x0000000308087824 */ /* 0x000fe400078e02ff */
[----:B------:R-:W-:Y:S01]  /*01b0*/  IMAD R6, R6, 0x3, RZ ;  /* 0x0000000306067824 */ /* 0x000fe200078e02ff */
[----:B-1----:R-:W-:Y:S02]  /*01c0*/  IADD3 R24, P2, PT, R12, UR8, RZ ;  /* 0x000000080c187c10 */ /* 0x002fe4000ff5e0ff */
[----:B------:R-:W-:-:S02]  /*01d0*/  IADD3 R16, P1, PT, R8, UR8, RZ ;  /* 0x0000000808107c10 */ /* 0x000fc4000ff3e0ff */
[----:B------:R-:W-:Y:S02]  /*01e0*/  IADD3 R14, P0, PT, R6, UR8, RZ ;  /* 0x00000008060e7c10 */ /* 0x000fe4000ff1e0ff */
[----:B------:R-:W-:Y:S02]  /*01f0*/  LEA.HI.X.SX32 R25, R12, UR9, 0x1, P2 ;  /* 0x000000090c197c11 */ /* 0x000fe400090f0eff */
[----:B------:R-:W-:Y:S02]  /*0200*/  LEA.HI.X.SX32 R17, R8, UR9, 0x1, P1 ;  /* 0x0000000908117c11 */ /* 0x000fe400088f0eff */
[----:B------:R-:W-:Y:S01]  /*0210*/  LEA.HI.X.SX32 R15, R6, UR9, 0x1, P0 ;  /* 0x00000009060f7c11 */ /* 0x000fe200080f0eff */
[----:B0-----:R-:W2:Y:S04]  /*0220*/  LDG.E.U8 R12, desc[UR4][R24.64] ;  /* 0x00000004180c7981 */ /* 0x001ea8000c1e1100 */
[----:B------:R-:W2:Y:S04]  /*0230*/  LDG.E.U8 R27, desc[UR4][R16.64] ;  /* 0x00000004101b7981 */ /* 0x000ea8000c1e1100 */
[----:B------:R-:W2:Y:S04]  /*0240*/  LDG.E.U8 R26, desc[UR4][R14.64] ;  /* 0x000000040e1a7981 */ /* 0x000ea8000c1e1100 */
[----:B------:R-:W3:Y:S04]  /*0250*/  LDG.E.U8 R8, desc[UR4][R24.64+0x1] ;  /* 0x0000010418087981 */ /* 0x000ee8000c1e1100 */
[----:B------:R-:W3:Y:S04]  /*0260*/  LDG.E.U8 R13, desc[UR4][R16.64+0x1] ;  /* 0x00000104100d7981 */ /* 0x000ee8000c1e1100 */
[----:B------:R-:W3:Y:S04]  /*0270*/  LDG.E.U8 R18, desc[UR4][R14.64+0x1] ;  /* 0x000001040e127981 */ /* 0x000ee8000c1e1100 */
[----:B------:R0:W4:Y:S04]  /*0280*/  LDG.E.U8 R6, desc[UR4][R24.64+0x2] ;  /* 0x0000020418067981 */ /* 0x000128000c1e1100 */
[----:B------:R1:W4:Y:S04]  /*0290*/  LDG.E.U8 R19, desc[UR4][R16.64+0x2] ;  /* 0x0000020410137981 */ /* 0x000328000c1e1100 */
[----:B------:R5:W4:Y:S01]  /*02a0*/  LDG.E.U8 R20, desc[UR4][R14.64+0x2] ;  /* 0x000002040e147981 */ /* 0x000b22000c1e1100 */
[----:B------:R-:W-:-:S02]  /*02b0*/  VIMNMX R23, PT, PT, R9, 0x2, !PT ;  /* 0x0000000209177848 */ /* 0x000fc40007fe0100 */
[----:B------:R-:W-:Y:S02]  /*02c0*/  VIMNMX.U32 R28, PT, PT, R2, 0x2, !PT ;  /* 0x00000002021c7848 */ /* 0x000fe40007fe0000 */
[----:B------:R-:W-:Y:S02]  /*02d0*/  IADD3 R23, PT, PT, R23, -0x2, RZ ;  /* 0xfffffffe17177810 */ /* 0x000fe40007ffe0ff */
[----:B------:R-:W-:Y:S01]  /*02e0*/  VIADDMNMX R21, R9, 0x2, R22, PT ;  /* 0x0000000209157846 */ /* 0x000fe20003800116 */
[----:B------:R-:W-:Y:S01]  /*02f0*/  VIADD R22, R28, 0xfffffffe ;  /* 0xfffffffe1c167836 */ /* 0x000fe20000000000 */
[----:B------:R-:W-:-:S03]  /*0300*/  LEA R29, R0, R23, 0x2 ;  /* 0x00000017001d7211 */ /* 0x000fc600078e10ff */
[----:B0-----:R-:W-:Y:S02]  /*0310*/  IMAD R24, R0, 0x4, R21 ;  /* 0x0000000400187824 */ /* 0x001fe400078e0215 */
[----:B------:R-:W-:Y:S02]  /*0320*/  IMAD R28, R22, R4, R9 ;  /* 0x00000004161c7224 */ /* 0x000fe400078e0209 */
[----:B-1----:R-:W-:Y:S02]  /*0330*/  IMAD R17, R29, 0x3, RZ ;  /* 0x000000031d117824 */ /* 0x002fe400078e02ff */
[----:B------:R-:W-:Y:S02]  /*0340*/  IMAD R24, R24, 0x3, RZ ;  /* 0x0000000318187824 */ /* 0x000fe400078e02ff */
[----:B------:R-:W-:Y:S01]  /*0350*/  IMAD R25, R28, 0x3, RZ ;  /* 0x000000031c197824 */ /* 0x000fe200078e02ff */
[----:B-----5:R-:W-:-:S04]  /*0360*/  IADD3 R14, P1, PT, R17, UR8, RZ ;  /* 0x00000008110e7c10 */ /* 0x020fc8000ff3e0ff */
[----:B------:R-:W-:Y:S02]  /*0370*/  IADD3 R16, P0, PT, R25, UR8, RZ ;  /* 0x0000000819107c10 */ /* 0x000fe4000ff1e0ff */
[----:B------:R-:W-:Y:S02]  /*0380*/  LEA.HI.X.SX32 R15, R17, UR9, 0x1, P1 ;  /* 0x00000009110f7c11 */ /* 0x000fe400088f0eff */
[----:B------:R-:W-:-:S03]  /*0390*/  LEA.HI.X.SX32 R17, R25, UR9, 0x1, P0 ;  /* 0x0000000919117c11 */ /* 0x000fc600080f0eff */
[----:B------:R-:W5:Y:S04]  /*03a0*/  LDG.E.U8 R25, desc[UR4][R14.64+0x2] ;  /* 0x000002040e197981 */ /* 0x000f68000c1e1100 */
[----:B------:R-:W5:Y:S01]  /*03b0*/  LDG.E.U8 R29, desc[UR4][R16.64+0x1] ;  /* 0x00000104101d7981 */ /* 0x000f62000c1e1100 */
[----:B--2---:R-:W-:Y:S02]  /*03c0*/  IADD3 R26, PT, PT, R12, R27, R26 ;  /* 0x0000001b0c1a7210 */ /* 0x004fe40007ffe01a */
[----:B------:R-:W-:Y:S01]  /*03d0*/  IADD3 R12, P2, PT, R24, UR8, RZ ;  /* 0x00000008180c7c10 */ /* 0x000fe2000ff5e0ff */
[----:B------:R-:W2:Y:S01]  /*03e0*/  LDG.E.U8 R27, desc[UR4][R14.64] ;  /* 0x000000040e1b7981 */ /* 0x000ea2000c1e1100 */
[----:B---3--:R-:W-:Y:S02]  /*03f0*/  IADD3 R8, PT, PT, R8, R13, R18 ;  /* 0x0000000d08087210 */ /* 0x008fe40007ffe012 */
[----:B------:R-:W-:-:S02]  /*0400*/  LEA.HI.X.SX32 R13, R24, UR9, 0x1, P2 ;  /* 0x00000009180d7c11 */ /* 0x000fc400090f0eff */
[----:B------:R-:W2:Y:S04]  /*0410*/  LDG.E.U8 R24, desc[UR4][R16.64] ;  /* 0x0000000410187981 */ /* 0x000ea8000c1e1100 */
[----:B------:R-:W2:Y:S01]  /*0420*/  LDG.E.U8 R18, desc[UR4][R12.64] ;  /* 0x000000040c127981 */ /* 0x000ea2000c1e1100 */
[----:B----4-:R-:W-:-:S03]  /*0430*/  IADD3 R6, PT, PT, R6, R19, R20 ;  /* 0x0000001306067210 */ /* 0x010fc60007ffe014 */
[----:B------:R-:W3:Y:S04]  /*0440*/  LDG.E.U8 R28, desc[UR4][R12.64+0x2] ;  /* 0x000002040c1c7981 */ /* 0x000ee8000c1e1100 */
[----:B------:R-:W5:Y:S04]  /*0450*/  LDG.E.U8 R19, desc[UR4][R14.64+0x1] ;  /* 0x000001040e137981 */ /* 0x000f68000c1e1100 */
[----:B------:R-:W3:Y:S04]  /*0460*/  LDG.E.U8 R16, desc[UR4][R16.64+0x2] ;  /* 0x0000020410107981 */ /* 0x000ee8000c1e1100 */
[----:B------:R0:W5:Y:S01]  /*0470*/  LDG.E.U8 R14, desc[UR4][R12.64+0x1] ;  /* 0x000001040c0e7981 */ /* 0x000162000c1e1100 */
[----:B--2---:R-:W-:Y:S01]  /*0480*/  IADD3 R20, PT, PT, R18, R27, R24 ;  /* 0x0000001b12147210 */ /* 0x004fe20007ffe018 */
[----:B------:R-:W-:-:S02]  /*0490*/  IMAD R27, R22, R4, R3 ;  /* 0x00000004161b7224 */ /* 0x000fc400078e0203 */
[----:B------:R-:W-:Y:S02]  /*04a0*/  IMAD R18, R22, R4, R5 ;  /* 0x0000000416127224 */ /* 0x000fe400078e0205 */
[----:B------:R-:W-:Y:S02]  /*04b0*/  IMAD R27, R27, 0x3, RZ ;  /* 0x000000031b1b7824 */ /* 0x000fe400078e02ff */
[----:B0-----:R-:W-:-:S03]  /*04c0*/  IMAD R12, R18, 0x3, RZ ;  /* 0x00000003120c7824 */ /* 0x001fc600078e02ff */
[C---:B------:R-:W-:Y:S02]  /*04d0*/  IADD3 R18, P0, PT, R27.reuse, UR8, RZ ;  /* 0x000000081b127c10 */ /* 0x040fe4000ff1e0ff */
[----:B-----5:R-:W-:Y:S02]  /*04e0*/  IADD3 R24, PT, PT, R14, R19, R29 ;  /* 0x000000130e187210 */ /* 0x020fe40007ffe01d */
[C---:B------:R-:W-:Y:S02]  /*04f0*/  IADD3 R14, P1, PT, R12.reuse, UR8, RZ ;  /* 0x000000080c0e7c10 */ /* 0x040fe4000ff3e0ff */
[----:B------:R-:W-:Y:S02]  /*0500*/  LEA.HI.X.SX32 R19, R27, UR9, 0x1, P0 ;  /* 0x000000091b137c11 */ /* 0x000fe400080f0eff */
[----:B------:R-:W-:-:S03]  /*0510*/  LEA.HI.X.SX32 R15, R12, UR9, 0x1, P1 ;  /* 0x000000090c0f7c11 */ /* 0x000fc600088f0eff */
[----:B------:R-:W2:Y:S04]  /*0520*/  LDG.E.U8 R27, desc[UR4][R18.64] ;  /* 0x00000004121b7981 */ /* 0x000ea8000c1e1100 */
[----:B------:R-:W2:Y:S01]  /*0530*/  LDG.E.U8 R29, desc[UR4][R14.64] ;  /* 0x000000040e1d7981 */ /* 0x000ea2000c1e1100 */
[----:B---3--:R-:W-:-:S03]  /*0540*/  IADD3 R16, PT, PT, R28, R25, R16 ;  /* 0x000000191c107210 */ /* 0x008fc60007ffe010 */
[----:B------:R-:W3:Y:S04]  /*0550*/  LDG.E.U8 R28, desc[UR4][R18.64+0x1] ;  /* 0x00000104121c7981 */ /* 0x000ee8000c1e1100 */
[----:B------:R-:W3:Y:S01]  /*0560*/  LDG.E.U8 R25, desc[UR4][R14.64+0x1] ;  /* 0x000001040e197981 */ /* 0x000ee2000c1e1100 */
[----:B------:R-:W-:-:S03]  /*0570*/  IMAD R12, R22, R4, R23 ;  /* 0x00000004160c7224 */ /* 0x000fc600078e0217 */
[----:B------:R2:W4:Y:S01]  /*0580*/  LDG.E.U8 R17, desc[UR4][R18.64+0x2] ;  /* 0x0000020412117981 */ /* 0x000522000c1e1100 */
[----:B------:R-:W-:-:S05]  /*0590*/  IMAD R13, R12, 0x3, RZ ;  /* 0x000000030c0d7824 */ /* 0x000fca00078e02ff */
[C---:B------:R-:W-:Y:S01]  /*05a0*/  IADD3 R12, P0, PT, R13.reuse, UR8, RZ ;  /* 0x000000080d0c7c10 */ /* 0x040fe2000ff1e0ff */
[----:B------:R-:W4:Y:S03]  /*05b0*/  LDG.E.U8 R14, desc[UR4][R14.64+0x2] ;  /* 0x000002040e0e7981 */ /* 0x000f26000c1e1100 */
[----:B------:R-:W-:Y:S01]  /*05c0*/  LEA.HI.X.SX32 R13, R13, UR9, 0x1, P0 ;  /* 0x000000090d0d7c11 */ /* 0x000fe200080f0eff */
[----:B------:R-:W-:-:S04]  /*05d0*/  IMAD R22, R22, R4, R21 ;  /* 0x0000000416167224 */ /* 0x000fc800078e0215 */
[----:B------:R-:W5:Y:S01]  /*05e0*/  LDG.E.U8 R19, desc[UR4][R12.64+0x1] ;  /* 0x000001040c137981 */ /* 0x000f62000c1e1100 */
[----:B------:R-:W-:-:S03]  /*05f0*/  IMAD R22, R22, 0x3, RZ ;  /* 0x0000000316167824 */ /* 0x000fc600078e02ff */
[----:B------:R-:W5:Y:S01]  /*0600*/  LDG.E.U8 R15, desc[UR4][R12.64+0x2] ;  /* 0x000002040c0f7981 */ /* 0x000f62000c1e1100 */
[----:B--2---:R-:W-:-:S03]  /*0610*/  IMAD.IADD R18, R27, 0x1, R29 ;  /* 0x000000011b127824 */ /* 0x004fc600078e021d */
[----:B------:R5:W2:Y:S01]  /*0620*/  LDG.E.U8 R27, desc[UR4][R12.64] ;  /* 0x000000040c1b7981 */ /* 0x000aa2000c1e1100 */
[----:B---3--:R-:W-:Y:S01]  /*0630*/  IMAD.IADD R25, R28, 0x1, R25 ;  /* 0x000000011c197824 */ /* 0x008fe200078e0219 */
[----:B------:R-:W-:-:S04]  /*0640*/  IADD3 R28, P0, PT, R22, UR8, RZ ;  /* 0x00000008161c7c10 */ /* 0x000fc8000ff1e0ff */
[----:B------:R-:W-:-:S05]  /*0650*/  LEA.HI.X.SX32 R29, R22, UR9, 0x1, P0 ;  /* 0x00000009161d7c11 */ /* 0x000fca00080f0eff */
[----:B------:R-:W3:Y:S01]  /*0660*/  LDG.E.U8 R22, desc[UR4][R28.64] ;  /* 0x000000041c167981 */ /* 0x000ee2000c1e1100 */
[----:B----4-:R-:W-:-:S03]  /*0670*/  IADD3 R14, PT, PT, R17, R14, RZ ;  /* 0x0000000e110e7210 */ /* 0x010fc60007ffe0ff */
[----:B------:R-:W4:Y:S01]  /*0680*/  LDG.E.U8 R17, desc[UR4][R28.64+0x1] ;  /* 0x000001041c117981 */ /* 0x000f22000c1e1100 */
[----:B-----5:R-:W-:-:S03]  /*0690*/  IMAD R12, R25, 0x4, R19 ;  /* 0x00000004190c7824 */ /* 0x020fc600078e0213 */
[----:B------:R-:W5:Y:S01]  /*06a0*/  LDG.E.U8 R28, desc[UR4][R28.64+0x2] ;  /* 0x000002041c1c7981 */ /* 0x000f62000c1e1100 */
[----:B------:R-:W-:Y:S01]  /*06b0*/  LEA R15, R14, R15, 0x2 ;  /* 0x0000000f0e0f7211 */ /* 0x000fe200078e10ff */
[----:B--2---:R-:W-:Y:S02]  /*06c0*/  IMAD R27, R18, 0x4, R27 ;  /* 0x00000004121b7824 */ /* 0x004fe400078e021b */
[----:B------:R-:W-:-:S04]  /*06d0*/  IMAD R18, R11, R4, R23 ;  /* 0x000000040b127224 */ /* 0x000fc800078e0217 */
[----:B------:R-:W-:-:S05]  /*06e0*/  IMAD R13, R18, 0x3, RZ ;  /* 0x00000003120d7824 */ /* 0x000fca00078e02ff */
[----:B------:R-:W-:-:S04]  /*06f0*/  IADD3 R18, P0, PT, R13, UR8, RZ ;  /* 0x000000080d127c10 */ /* 0x000fc8000ff1e0ff */
[----:B------:R-:W-:-:S05]  /*0700*/  LEA.HI.X.SX32 R19, R13, UR9, 0x1, P0 ;  /* 0x000000090d137c11 */ /* 0x000fca00080f0eff */
[----:B------:R-:W2:Y:S01]  /*0710*/  LDG.E.U8 R13, desc[UR4][R18.64] ;  /* 0x00000004120d7981 */ /* 0x000ea2000c1e1100 */
[----:B---3--:R-:W-:-:S03]  /*0720*/  IMAD.IADD R14, R22, 0x1, R27 ;  /* 0x00000001160e7824 */ /* 0x008fc600078e021b */
[----:B------:R-:W3:Y:S01]  /*0730*/  LDG.E.U8 R22, desc[UR4][R18.64+0x1] ;  /* 0x0000010412167981 */ /* 0x000ee2000c1e1100 */
[-C--:B------:R-:W-:Y:S02]  /*0740*/  IMAD R27, R11, R4.reuse, R5 ;  /* 0x000000040b1b7224 */ /* 0x080fe400078e0205 */
[----:B----4-:R-:W-:Y:S01]  /*0750*/  IMAD.IADD R17, R17, 0x1, R12 ;  /* 0x0000000111117824 */ /* 0x010fe200078e020c */
[----:B------:R-:W4:Y:S01]  /*0760*/  LDG.E.U8 R25, desc[UR4][R18.64+0x2] ;  /* 0x0000020412197981 */ /* 0x000f22000c1e1100 */
[----:B-----5:R-:W-:Y:S01]  /*0770*/  IADD3 R28, PT, PT, R28, R15, RZ ;  /* 0x0000000f1c1c7210 */ /* 0x020fe20007ffe0ff */
[----:B------:R-:W-:Y:S02]  /*0780*/  IMAD R15, R11, R4, R3 ;  /* 0x000000040b0f7224 */ /* 0x000fe400078e0203 */
[----:B------:R-:W-:Y:S02]  /*0790*/  IMAD R27, R27, 0x3, RZ ;  /* 0x000000031b1b7824 */ /* 0x000fe400078e02ff */
[----:B------:R-:W-:-:S03]  /*07a0*/  IMAD R15, R15, 0x3, RZ ;  /* 0x000000030f0f7824 */ /* 0x000fc600078e02ff */
[----:B------:R-:W-:Y:S01]  /*07b0*/  IADD3 R12, P1, PT, R27, UR8, RZ ;  /* 0x000000081b0c7c10 */ /* 0x000fe2000ff3e0ff */
[----:B--2---:R-:W-:Y:S01]  /*07c0*/  IMAD R29, R13, 0x4, R14 ;  /* 0x000000040d1d7824 */ /* 0x004fe200078e020e */
[----:B------:R-:W-:Y:S02]  /*07d0*/  IADD3 R14, P0, PT, R15, UR8, RZ ;  /* 0x000000080f0e7c10 */ /* 0x000fe4000ff1e0ff */
[----:B------:R-:W-:Y:S02]  /*07e0*/  LEA.HI.X.SX32 R13, R27, UR9, 0x1, P1 ;  /* 0x000000091b0d7c11 */ /* 0x000fe400088f0eff */
[----:B------:R-:W-:-:S03]  /*07f0*/  LEA.HI.X.SX32 R15, R15, UR9, 0x1, P0 ;  /* 0x000000090f0f7c11 */ /* 0x000fc600080f0eff */
[----:B------:R-:W2:Y:S01]  /*0800*/  LDG.E.U8 R19, desc[UR4][R12.64] ;  /* 0x000000040c137981 */ /* 0x000ea2000c1e1100 */
[----:B---3--:R-:W-:-:S03]  /*0810*/  IMAD R17, R22, 0x4, R17 ;  /* 0x0000000416117824 */ /* 0x008fc600078e0211 */
[----:B------:R-:W2:Y:S04]  /*0820*/  LDG.E.U8 R18, desc[UR4][R14.64] ;  /* 0x000000040e127981 */ /* 0x000ea8000c1e1100 */
[----:B------:R-:W3:Y:S04]  /*0830*/  LDG.E.U8 R22, desc[UR4][R14.64+0x1] ;  /* 0x000001040e167981 */ /* 0x000ee8000c1e1100 */
[----:B------:R0:W5:Y:S04]  /*0840*/  LDG.E.U8 R27, desc[UR4][R14.64+0x2] ;  /* 0x000002040e1b7981 */ /* 0x000168000c1e1100 */
[----:B------:R-:W3:Y:S04]  /*0850*/  LDG.E.U8 R15, desc[UR4][R12.64+0x1] ;  /* 0x000001040c0f7981 */ /* 0x000ee8000c1e1100 */
[----:B------:R1:W5:Y:S01]  /*0860*/  LDG.E.U8 R14, desc[UR4][R12.64+0x2] ;  /* 0x000002040c0e7981 */ /* 0x000362000c1e1100 */
[----:B------:R-:W-:Y:S01]  /*0870*/  IMAD R11, R11, R4, R21 ;  /* 0x000000040b0b7224 */ /* 0x000fe200078e0215 */
[----:B----4-:R-:W-:-:S03]  /*0880*/  LEA R25, R25, R28, 0x2 ;  /* 0x0000001c19197211 */ /* 0x010fc600078e10ff */
[----:B------:R-:W-:Y:S01]  /*0890*/  IMAD R11, R11, 0x3, RZ ;  /* 0x000000030b0b7824 */ /* 0x000fe200078e02ff */
[----:B------:R-:W-:Y:S01]  /*08a0*/  IADD3 R7, PT, PT, R7, R0, RZ ;  /* 0x0000000007077210 */ /* 0x000fe20007ffe0ff */
[----:B------:R-:W-:Y:S02]  /*08b0*/  IMAD R0, R0, 0x4, R9 ;  /* 0x0000000400007824 */ /* 0x000fe400078e0209 */
[----:B--2---:R-:W-:Y:S01]  /*08c0*/  IMAD.IADD R28, R18, 0x1, R19 ;  /* 0x00000001121c7824 */ /* 0x004fe200078e0213 */
[----:B------:R-:W-:-:S03]  /*08d0*/  IADD3 R18, P0, PT, R11, UR8, RZ ;  /* 0x000000080b127c10 */ /* 0x000fc6000ff1e0ff */
[----:B------:R-:W-:Y:S01]  /*08e0*/  IMAD R28, R28, 0x10, R29 ;  /* 0x000000101c1c7824 */ /* 0x000fe200078e021d */
[----:B------:R-:W-:-:S05]  /*08f0*/  LEA.HI.X.SX32 R19, R11, UR9, 0x1, P0 ;  /* 0x000000090b137c11 */ /* 0x000fca00080f0eff */
[----:B------:R-:W2:Y:S01]  /*0900*/  LDG.E.U8 R11, desc[UR4][R18.64] ;  /* 0x00000004120b7981 */ /* 0x000ea2000c1e1100 */
[----:B---3--:R-:W-:Y:S02]  /*0910*/  IMAD.IADD R29, R22, 0x1, R15 ;  /* 0x00000001161d7824 */ /* 0x008fe400078e020f */
[----:B0-----:R-:W-:Y:S01]  /*0920*/  IMAD R15, R0, 0x3, RZ ;  /* 0x00000003000f7824 */ /* 0x001fe200078e02ff */
[----:B------:R-:W3:Y:S04]  /*0930*/  LDG.E.U8 R22, desc[UR4][R18.64+0x2] ;  /* 0x0000020412167981 */ /* 0x000ee8000c1e1100 */
[C---:B-1----:R-:W-:Y:S01]  /*0940*/  IADD3 R12, P0, PT, R15.reuse, UR8, RZ ;  /* 0x000000080f0c7c10 */ /* 0x042fe2000ff1e0ff */
[----:B------:R-:W4:Y:S03]  /*0950*/  LDG.E.U8 R0, desc[UR4][R18.64+0x1] ;  /* 0x0000010412007981 */ /* 0x000f26000c1e1100 */
[----:B------:R-:W-:Y:S01]  /*0960*/  LEA.HI.X.SX32 R13, R15, UR9, 0x1, P0 ;  /* 0x000000090f0d7c11 */ /* 0x000fe200080f0eff */
[----:B------:R-:W-:Y:S01]  /*0970*/  VIADD R15, R10, 0xffffffff ;  /* 0xffffffff0a0f7836 */ /* 0x000fe20000000000 */
[----:B------:R-:W-:-:S03]  /*0980*/  LEA R17, R29, R17, 0x4 ;  /* 0x000000111d117211 */ /* 0x000fc600078e20ff */
[----:B------:R-:W4:Y:S04]  /*0990*/  LDG.E.U8 R29, desc[UR4][R12.64] ;  /* 0x000000040c1d7981 */ /* 0x000f28000c1e1100 */
[----:B------:R-:W4:Y:S04]  /*09a0*/  LDG.E.U8 R10, desc[UR4][R12.64+0x1] ;  /* 0x000001040c0a7981 */ /* 0x000f28000c1e1100 */
[----:B------:R3:W4:Y:S01]  /*09b0*/  LDG.E.U8 R12, desc[UR4][R12.64+0x2] ;  /* 0x000002040c0c7981 */ /* 0x000722000c1e1100 */
[----:B-----5:R-:W-:Y:S01]  /*09c0*/  IMAD.IADD R14, R27, 0x1, R14 ;  /* 0x000000011b0e7824 */ /* 0x020fe200078e020e */
[----:B------:R-:W-:-:S02]  /*09d0*/  VIADDMNMX R27, R2, 0x1, R15, PT ;  /* 0x00000001021b7846 */ /* 0x000fc4000380010f */
[----:B------:R-:W-:-:S03]  /*09e0*/  VIADDMNMX R2, R2, 0x2, R15, PT ;  /* 0x0000000202027846 */ /* 0x000fc6000380010f */
[----:B------:R-:W-:-:S04]  /*09f0*/  IMAD R15, R27, R4, R23 ;  /* 0x000000041b0f7224 */ /* 0x000fc800078e0217 */
[----:B------:R-:W-:Y:S01]  /*0a00*/  IMAD R15, R15, 0x3, RZ ;  /* 0x000000030f0f7824 */ /* 0x000fe200078e02ff */
[----:B------:R-:W-:-:S04]  /*0a10*/  LEA R25, R14, R25, 0x4 ;  /* 0x000000190e197211 */ /* 0x000fc800078e20ff */
[----:B------:R-:W-:-:S04]  /*0a20*/  IADD3 R14, P0, PT, R15, UR8, RZ ;  /* 0x000000080f0e7c10 */ /* 0x000fc8000ff1e0ff */
[----:B------:R-:W-:-:S05]  /*0a30*/  LEA.HI.X.SX32 R15, R15, UR9, 0x1, P0 ;  /* 0x000000090f0f7c11 */ /* 0x000fca00080f0eff */
[----:B------:R-:W5:Y:S01]  /*0a40*/  LDG.E.U8 R18, desc[UR4][R14.64] ;  /* 0x000000040e127981 */ /* 0x000f62000c1e1100 */
[----:B--2---:R-:W-:Y:S02]  /*0a50*/  IMAD.IADD R28, R11, 0x1, R28 ;  /* 0x000000010b1c7824 */ /* 0x004fe400078e021c */
[----:B------:R-:W-:-:S04]  /*0a60*/  IMAD R11, R27, R4, R3 ;  /* 0x000000041b0b7224 */ /* 0x000fc800078e0203 */
[----:B------:R-:W-:Y:S02]  /*0a70*/  IMAD R11, R11, 0x3, RZ ;  /* 0x000000030b0b7824 */ /* 0x000fe400078e02ff */
[----:B---3--:R-:W-:Y:S02]  /*0a80*/  IMAD.IADD R13, R22, 0x1, R25 ;  /* 0x00000001160d7824 */ /* 0x008fe400078e0219 */
[----:B------:R-:W-:Y:S01]  /*0a90*/  IMAD R25, R27, R4, R5 ;  /* 0x000000041b197224 */ /* 0x000fe200078e0205 */
[----:B----4-:R-:W-:-:S03]  /*0aa0*/  IADD3 R19, PT, PT, R0, R17, RZ ;  /* 0x0000001100137210 */ /* 0x010fc60007ffe0ff */
[----:B------:R-:W-:Y:S01]  /*0ab0*/  IMAD R25, R25, 0x3, RZ ;  /* 0x0000000319197824 */ /* 0x000fe200078e02ff */
[----:B------:R-:W2:Y:S04]  /*0ac0*/  LDG.E.U8 R0, desc[UR4][R14.64+0x1] ;  /* 0x000001040e007981 */ /* 0x000ea8000c1e1100 */
[----:B------:R-:W3:Y:S01]  /*0ad0*/  LDG.E.U8 R17, desc[UR4][R14.64+0x2] ;  /* 0x000002040e117981 */ /* 0x000ee2000c1e1100 */
[----:B------:R-:W-:Y:S01]  /*0ae0*/  IMAD R19, R10, 0x24, R19 ;  /* 0x000000240a137824 */ /* 0x000fe200078e0213 */
[----:B------:R-:W-:Y:S01]  /*0af0*/  IADD3 R10, P1, PT, R25, UR8, RZ ;  /* 0x00000008190a7c10 */ /* 0x000fe2000ff3e0ff */
[----:B------:R-:W-:Y:S01]  /*0b00*/  IMAD R22, R12, 0x24, R13 ;  /* 0x000000240c167824 */ /* 0x000fe200078e020d */
[----:B------:R-:W-:-:S04]  /*0b10*/  IADD3 R12, P0, PT, R11, UR8, RZ ;  /* 0x000000080b0c7c10 */ /* 0x000fc8000ff1e0ff */
[----:B------:R-:W-:Y:S02]  /*0b20*/  LEA.HI.X.SX32 R13, R11, UR9, 0x1, P0 ;  /* 0x000000090b0d7c11 */ /* 0x000fe400080f0eff */
[----:B------:R-:W-:-:S03]  /*0b30*/  LEA.HI.X.SX32 R11, R25, UR9, 0x1, P1 ;  /* 0x00000009190b7c11 */ /* 0x000fc600088f0eff */
[----:B------:R-:W4:Y:S04]  /*0b40*/  LDG.E.U8 R15, desc[UR4][R12.64] ;  /* 0x000000040c0f7981 */ /* 0x000f28000c1e1100 */
[----:B------:R-:W4:Y:S01]  /*0b50*/  LDG.E.U8 R14, desc[UR4][R10.64] ;  /* 0x000000040a0e7981 */ /* 0x000f22000c1e1100 */
[----:B------:R-:W-:-:S03]  /*0b60*/  IMAD R29, R29, 0x24, R28 ;  /* 0x000000241d1d7824 */ /* 0x000fc600078e021c */
[----:B------:R-:W4:Y:S04]  /*0b70*/  LDG.E.U8 R28, desc[UR4][R10.64+0x1] ;  /* 0x000001040a1c7981 */ /* 0x000f28000c1e1100 */
[----:B------:R-:W4:Y:S01]  /*0b80*/  LDG.E.U8 R25, desc[UR4][R12.64+0x2] ;  /* 0x000002040c197981 */ /* 0x000f22000c1e1100 */
[----:B-----5:R-:W-:-:S03]  /*0b90*/  LEA R18, R18, R29, 0x2 ;  /* 0x0000001d12127211 */ /* 0x020fc600078e10ff */
[----:B------:R0:W5:Y:S02]  /*0ba0*/  LDG.E.U8 R29, desc[UR4][R10.64+0x2] ;  /* 0x000002040a1d7981 */ /* 0x000164000c1e1100 */
[CC--:B0-----:R-:W-:Y:S02]  /*0bb0*/  IMAD R11, R2.reuse, R4.reuse, R23 ;  /* 0x00000004020b7224 */ /* 0x0c1fe400078e0217 */
[-C--:B------:R-:W-:Y:S02]  /*0bc0*/  IMAD R23, R2, R4.reuse, R3 ;  /* 0x0000000402177224 */ /* 0x080fe400078e0203 */
[----:B------:R-:W-:-:S04]  /*0bd0*/  IMAD R3, R27, R4, R21 ;  /* 0x000000041b037224 */ /* 0x000fc800078e0215 */
[----:B------:R-:W-:Y:S02]  /*0be0*/  IMAD R3, R3, 0x3, RZ ;  /* 0x0000000303037824 */ /* 0x000fe400078e02ff */
[-C--:B------:R-:W-:Y:S02]  /*0bf0*/  IMAD R27, R27, R4.reuse, R9 ;  /* 0x000000041b1b7224 */ /* 0x080fe400078e0209 */
[CC--:B------:R-:W-:Y:S02]  /*0c00*/  IMAD R10, R2.reuse, R4.reuse, R5 ;  /* 0x00000004020a7224 */ /* 0x0c0fe400078e0205 */
[CC--:B------:R-:W-:Y:S02]  /*0c10*/  IMAD R9, R2.reuse, R4.reuse, R9 ;  /* 0x0000000402097224 */ /* 0x0c0fe400078e0209 */
[----:B------:R-:W-:Y:S01]  /*0c20*/  IMAD R21, R2, R4, R21 ;  /* 0x0000000402157224 */ /* 0x000fe200078e0215 */
[----:B------:R-:W-:Y:S01]  /*0c30*/  IADD3 R2, P0, PT, R3, UR8, RZ ;  /* 0x0000000803027c10 */ /* 0x000fe2000ff1e0ff */
[----:B------:R-:W-:-:S03]  /*0c40*/  IMAD R5, R11, 0x3, RZ ;  /* 0x000000030b057824 */ /* 0x000fc600078e02ff */
[----:B------:R-:W-:Y:S02]  /*0c50*/  LEA.HI.X.SX32 R3, R3, UR9, 0x1, P0 ;  /* 0x0000000903037c11 */ /* 0x000fe400080f0eff */
[----:B------:R-:W-:-:S03]  /*0c60*/  IADD3 R4, P0, PT, R5, UR8, RZ ;  /* 0x0000000805047c10 */ /* 0x000fc6000ff1e0ff */
[----:B------:R-:W5:Y:S01]  /*0c70*/  LDG.E.U8 R11, desc[UR4][R2.64+0x2] ;  /* 0x00000204020b7981 */ /* 0x000f62000c1e1100 */
[----:B------:R-:W-:Y:S01]  /*0c80*/  LEA.HI.X.SX32 R5, R5, UR9, 0x1, P0 ;  /* 0x0000000905057c11 */ /* 0x000fe200080f0eff */
[----:B--2---:R-:W-:Y:S02]  /*0c90*/  IMAD R0, R0, 0x4, R19 ;  /* 0x0000000400007824 */ /* 0x004fe400078e0213 */
[----:B------:R4:W2:Y:S01]  /*0ca0*/  LDG.E.U8 R19, desc[UR4][R12.64+0x1] ;  /* 0x000001040c137981 */ /* 0x0008a2000c1e1100 */
[----:B---3--:R-:W-:-:S03]  /*0cb0*/  LEA R17, R17, R22, 0x2 ;  /* 0x0000001611117211 */ /* 0x008fc600078e10ff */
[----:B------:R-:W3:Y:S01]  /*0cc0*/  LDG.E.U8 R22, desc[UR4][R2.64] ;  /* 0x0000000402167981 */ /* 0x000ee2000c1e1100 */
[----:B----4-:R-:W-:-:S03]  /*0cd0*/  IMAD.IADD R13, R15, 0x1, R14 ;  /* 0x000000010f0d7824 */ /* 0x010fc600078e020e */
[----:B------:R0:W4:Y:S04]  /*0ce0*/  LDG.E.U8 R15, desc[UR4][R2.64+0x1] ;  /* 0x00000104020f7981 */ /* 0x000128000c1e1100 */
[----:B------:R-:W4:Y:S01]  /*0cf0*/  LDG.E.U8 R14, desc[UR4][R4.64+0x1] ;  /* 0x00000104040e7981 */ /* 0x000f22000c1e1100 */
[----:B0-----:R-:W-:-:S03]  /*0d00*/  LEA R3, R13, R18, 0x4 ;  /* 0x000000120d037211 */ /* 0x001fc600078e20ff */
[----:B------:R-:W3:Y:S04]  /*0d10*/  LDG.E.U8 R18, desc[UR4][R4.64] ;  /* 0x0000000404127981 */ /* 0x000ee8000c1e1100 */
[----:B------:R-:W3:Y:S01]  /*0d20*/  LDG.E.U8 R4, desc[UR4][R4.64+0x2] ;  /* 0x0000020404047981 */ /* 0x000ee2000c1e1100 */
[----:B------:R-:W-:Y:S02]  /*0d30*/  IMAD R27, R27, 0x3, RZ ;  /* 0x000000031b1b7824 */ /* 0x000fe400078e02ff */
[----:B------:R-:W-:-:S03]  /*0d40*/  IMAD R23, R23, 0x3, RZ ;  /* 0x0000000317177824 */ /* 0x000fc600078e02ff */
[----:B------:R-:W-:Y:S01]  /*0d50*/  IADD3 R12, P0, PT, R27, UR8, RZ ;  /* 0x000000081b0c7c10 */ /* 0x000fe2000ff1e0ff */
[----:B------:R-:W-:-:S03]  /*0d60*/  IMAD R9, R9, 0x3, RZ ;  /* 0x0000000309097824 */ /* 0x000fc600078e02ff */
[----:B------:R-:W-:Y:S02]  /*0d70*/  LEA.HI.X.SX32 R13, R27, UR9, 0x1, P0 ;  /* 0x000000091b0d7c11 */ /* 0x000fe400080f0eff */
[----:B------:R-:W-:Y:S01]  /*0d80*/  IADD3 R2, P0, PT, R23, UR8, RZ ;  /* 0x0000000817027c10 */ /* 0x000fe2000ff1e0ff */
[----:B------:R-:W-:Y:S02]  /*0d90*/  IMAD R21, R21, 0x3, RZ ;  /* 0x0000000315157824 */ /* 0x000fe400078e02ff */
[----:B------:R-:W3:Y:S01]  /*0da0*/  LDG.E.U8 R27, desc[UR4][R12.64+0x1] ;  /* 0x000001040c1b7981 */ /* 0x000ee2000c1e1100 */
[----:B--2---:R-:W-:-:S04]  /*0db0*/  IMAD.IADD R19, R19, 0x1, R28 ;  /* 0x0000000113137824 */ /* 0x004fc800078e021c */
[----:B------:R-:W-:Y:S02]  /*0dc0*/  IMAD R19, R19, 0x10, R0 ;  /* 0x0000001013137824 */ /* 0x000fe400078e0200 */
[----:B------:R-:W-:Y:S01]  /*0dd0*/  IMAD R0, R10, 0x3, RZ ;  /* 0x000000030a007824 */ /* 0x000fe200078e02ff */
[----:B-----5:R-:W-:Y:S02]  /*0de0*/  IADD3 R28, PT, PT, R25, R29, RZ ;  /* 0x0000001d191c7210 */ /* 0x020fe40007ffe0ff */
[----:B------:R-:W2:Y:S02]  /*0df0*/  LDG.E.U8 R25, desc[UR4][R12.64] ;  /* 0x000000040c197981 */ /* 0x000ea4000c1e1100 */
[----:B------:R-:W-:Y:S02]  /*0e00*/  LEA R17, R28, R17, 0x4 ;  /* 0x000000111c117211 */ /* 0x000fe400078e20ff */
[----:B------:R-:W5:Y:S01]  /*0e10*/  LDG.E.U8 R29, desc[UR4][R12.64+0x2] ;  /* 0x000002040c1d7981 */ /* 0x000f62000c1e1100 */
[----:B----4-:R-:W-:-:S02]  /*0e20*/  IADD3 R14, PT, PT, R14, R19, R15 ;  /* 0x000000130e0e7210 */ /* 0x010fc40007ffe00f */
[----:B---3--:R-:W-:Y:S02]  /*0e30*/  IADD3 R22, PT, PT, R18, R3, R22 ;  /* 0x0000000312167210 */ /* 0x008fe40007ffe016 */
[C---:B------:R-:W-:Y:S02]  /*0e40*/  IADD3 R18, P1, PT, R0.reuse, UR8, RZ ;  /* 0x0000000800127c10 */ /* 0x040fe4000ff3e0ff */
[----:B------:R-:W-:Y:S02]  /*0e50*/  LEA.HI.X.SX32 R3, R23, UR9, 0x1, P0 ;  /* 0x0000000917037c11 */ /* 0x000fe400080f0eff */
[----:B------:R-:W-:Y:S02]  /*0e60*/  LEA.HI.X.SX32 R19, R0, UR9, 0x1, P1 ;  /* 0x0000000900137c11 */ /* 0x000fe400088f0eff */
[----:B------:R-:W-:Y:S01]  /*0e70*/  IADD3 R10, P0, PT, R9, UR8, RZ ;  /* 0x00000008090a7c10 */ /* 0x000fe2000ff1e0ff */
[----:B------:R-:W3:Y:S01]  /*0e80*/  LDG.E.U8 R0, desc[UR4][R2.64+0x1] ;  /* 0x0000010402007981 */ /* 0x000ee2000c1e1100 */
[----:B------:R-:W-:-:S02]  /*0e90*/  IADD3 R17, PT, PT, R4, R17, R11 ;  /* 0x0000001104117210 */ /* 0x000fc40007ffe00b */
[----:B------:R-:W-:Y:S01]  /*0ea0*/  IADD3 R4, P1, PT, R21, UR8, RZ ;  /* 0x0000000815047c10 */ /* 0x000fe2000ff3e0ff */
[----:B------:R-:W3:Y:S01]  /*0eb0*/  LDG.E.U8 R15, desc[UR4][R18.64+0x1] ;  /* 0x00000104120f7981 */ /* 0x000ee2000c1e1100 */
[----:B------:R-:W-:-:S03]  /*0ec0*/  LEA.HI.X.SX32 R11, R9, UR9, 0x1, P0 ;  /* 0x00000009090b7c11 */ /* 0x000fc600080f0eff */
[----:B------:R-:W4:Y:S01]  /*0ed0*/  LDG.E.U8 R12, desc[UR4][R2.64] ;  /* 0x00000004020c7981 */ /* 0x000f22000c1e1100 */
[----:B------:R-:W-:-:S03]  /*0ee0*/  LEA.HI.X.SX32 R5, R21, UR9, 0x1, P1 ;  /* 0x0000000915057c11 */ /* 0x000fc600088f0eff */
[----:B------:R-:W4:Y:S04]  /*0ef0*/  LDG.E.U8 R13, desc[UR4][R2.64+0x2] ;  /* 0x00000204020d7981 */ /* 0x000f28000c1e1100 */
[----:B------:R-:W4:Y:S04]  /*0f00*/  LDG.E.U8 R9, desc[UR4][R18.64] ;  /* 0x0000000412097981 */ /* 0x000f28000c1e1100 */
[----:B------:R-:W4:Y:S04]  /*0f10*/  LDG.E.U8 R28, desc[UR4][R18.64+0x2] ;  /* 0x00000204121c7981 */ /* 0x000f28000c1e1100 */
[----:B------:R-:W4:Y:S04]  /*0f20*/  LDG.E.U8 R23, desc[UR4][R10.64] ;  /* 0x000000040a177981 */ /* 0x000f28000c1e1100 */
[----:B------:R-:W4:Y:S04]  /*0f30*/  LDG.E.U8 R21, desc[UR4][R10.64+0x1] ;  /* 0x000001040a157981 */ /* 0x000f28000c1e1100 */
[----:B------:R-:W4:Y:S04]  /*0f40*/  LDG.E.U8 R3, desc[UR4][R4.64] ;  /* 0x0000000404037981 */ /* 0x000f28000c1e1100 */
[----:B------:R-:W4:Y:S04]  /*0f50*/  LDG.E.U8 R2, desc[UR4][R4.64+0x1] ;  /* 0x0000010404027981 */ /* 0x000f28000c1e1100 */
[----:B------:R-:W4:Y:S04]  /*0f60*/  LDG.E.U8 R11, desc[UR4][R10.64+0x2] ;  /* 0x000002040a0b7981 */ /* 0x000f28000c1e1100 */
[----:B------:R-:W4:Y:S01]  /*0f70*/  LDG.E.U8 R4, desc[UR4][R4.64+0x2] ;  /* 0x0000020404047981 */ /* 0x000f22000c1e1100 */
[----:B------:R-:W-:-:S05]  /*0f80*/  IADD3 R27, PT, PT, R27, R8, RZ ;  /* 0x000000081b1b7210 */ /* 0x000fca0007ffe0ff */
[----:B------:R-:W-:Y:S02]  /*0f90*/  IMAD R14, R27, 0x18, R14 ;  /* 0x000000181b0e7824 */ /* 0x000fe400078e020e */
[----:B------:R-:W-:Y:S02]  /*0fa0*/  IMAD R7, R7, 0x3, RZ ;  /* 0x0000000307077824 */ /* 0x000fe400078e02ff */
[----:B--2---:R-:W-:Y:S02]  /*0fb0*/  IMAD.IADD R25, R25, 0x1, R26 ;  /* 0x0000000119197824 */ /* 0x004fe400078e021a */
[----:B-----5:R-:W-:Y:S02]  /*0fc0*/  IMAD.IADD R6, R29, 0x1, R6 ;  /* 0x000000011d067824 */ /* 0x020fe400078e0206 */
[----:B------:R-:W-:Y:S02]  /*0fd0*/  IMAD R22, R25, 0x18, R22 ;  /* 0x0000001819167824 */ /* 0x000fe400078e0216 */
[----:B------:R-:W-:-:S02]  /*0fe0*/  IMAD R6, R6, 0x18, R17 ;  /* 0x0000001806067824 */ /* 0x000fc400078e0211 */
[----:B---3--:R-:W-:-:S05]  /*0ff0*/  IMAD.IADD R15, R0, 0x1, R15 ;  /* 0x00000001000f7824 */ /* 0x008fca00078e020f */
[----:B------:R-:W-:Y:S02]  /*1000*/  LEA R15, R15, R14, 0x2 ;  /* 0x0000000e0f0f7211 */ /* 0x000fe400078e10ff */
[----:B----4-:R-:W-:Y:S02]  /*1010*/  IADD3 R9, PT, PT, R12, R9, RZ ;  /* 0x000000090c097210 */ /* 0x010fe40007ffe0ff */
[----:B------:R-:W-:-:S03]  /*1020*/  IADD3 R13, PT, PT, R13, R28, RZ ;  /* 0x0000001c0d0d7210 */ /* 0x000fc60007ffe0ff */
[----:B------:R-:W-:Y:S02]  /*1030*/  IMAD R22, R9, 0x4, R22 ;  /* 0x0000000409167824 */ /* 0x000fe400078e0216 */
[----:B------:R-:W-:Y:S01]  /*1040*/  IMAD R13, R13, 0x4, R6 ;  /* 0x000000040d0d7824 */ /* 0x000fe200078e0206 */
[----:B------:R-:W-:Y:S01]  /*1050*/  IADD3 R20, PT, PT, R23, R20, RZ ;  /* 0x0000001417147210 */ /* 0x000fe20007ffe0ff */
[----:B------:R-:W-:Y:S02]  /*1060*/  IMAD.IADD R21, R21, 0x1, R24 ;  /* 0x0000000115157824 */ /* 0x000fe400078e0218 */
[----:B------:R-:W-:Y:S01]  /*1070*/  IMAD.IADD R3, R3, 0x1, R22 ;  /* 0x0000000103037824 */ /* 0x000fe200078e0216 */
[----:B------:R-:W-:Y:S02]  /*1080*/  IADD3 R2, PT, PT, R2, R15, RZ ;  /* 0x0000000f02027210 */ /* 0x000fe40007ffe0ff */
[----:B------:R-:W-:Y:S01]  /*1090*/  IADD3 R11, PT, PT, R11, R16, RZ ;  /* 0x000000100b0b7210 */ /* 0x000fe20007ffe0ff */
[----:B------:R-:W-:-:S02]  /*10a0*/  IMAD R3, R20, 0x6, R3 ;  /* 0x0000000614037824 */ /* 0x000fc400078e0203 */
[----:B------:R-:W-:Y:S02]  /*10b0*/  IMAD.IADD R4, R4, 0x1, R13 ;  /* 0x0000000104047824 */ /* 0x000fe400078e020d */
[----:B------:R-:W-:Y:S02]  /*10c0*/  IMAD R21, R21, 0x6, R2 ;  /* 0x0000000615157824 */ /* 0x000fe400078e0202 */
[----:B------:R-:W-:Y:S01]  /*10d0*/  IMAD R4, R11, 0x6, R4 ;  /* 0x000000060b047824 */ /* 0x000fe200078e0204 */
[----:B------:R-:W-:Y:S01]  /*10e0*/  IADD3 R2, P0, PT, R7, UR10, RZ ;  /* 0x0000000a07027c10 */ /* 0x000fe2000ff1e0ff */
[----:B------:R-:W-:Y:S01]  /*10f0*/  VIADD R21, R21, 0x80 ;  /* 0x0000008015157836 */ /* 0x000fe20000000000 */
[----:B------:R-:W-:Y:S02]  /*1100*/  IADD3 R0, PT, PT, R3, 0x80, RZ ;  /* 0x0000008003007810 */ /* 0x000fe40007ffe0ff */
[----:B------:R-:W-:Y:S02]  /*1110*/  IADD3 R4, PT, PT, R4, 0x80, RZ ;  /* 0x0000008004047810 */ /* 0x000fe40007ffe0ff */
[----:B------:R-:W-:-:S02]  /*1120*/  LEA.HI.X.SX32 R3, R7, UR11, 0x1, P0 ;  /* 0x0000000b07037c11 */ /* 0x000fc400080f0eff */
[----:B------:R-:W-:Y:S02]  /*1130*/  SHF.R.U32.HI R5, RZ, 0x8, R0 ;  /* 0x00000008ff057819 */ /* 0x000fe40000011600 */
[----:B------:R-:W-:Y:S02]  /*1140*/  SHF.R.U32.HI R21, RZ, 0x8, R21 ;  /* 0x00000008ff157819 */ /* 0x000fe40000011615 */
[----:B------:R-:W-:Y:S01]  /*1150*/  SHF.R.U32.HI R7, RZ, 0x8, R4 ;  /* 0x00000008ff077819 */ /* 0x000fe20000011604 */
[----:B------:R-:W-:Y:S04]  /*1160*/  STG.E.U8 desc[UR4][R2.64], R5 ;  /* 0x0000000502007986 */ /* 0x000fe8000c101104 */
[----:B------:R-:W-:Y:S04]  /*1170*/  STG.E.U8 desc[UR4][R2.64+0x1], R21 ;  /* 0x0000011502007986 */ /* 0x000fe8000c101104 */
[----:B------:R-:W-:Y:S01]  /*1180*/  STG.E.U8 desc[UR4][R2.64+0x2], R7 ;  /* 0x0000020702007986 */ /* 0x000fe2000c101104 */
[----:B------:R-:W-:Y:S05]  /*1190*/  EXIT ;  /* 0x000000000000794d */ /* 0x000fea0003800000 */
.L_x_3:
        /* <DEDUP_REMOVED lines=14> */
.L_x_9:


//--------------------- .text._Z9DownScalePhS_ii  --------------------------
	.section	.text._Z9DownScalePhS_ii,"ax",@progbits
	.align	128
        .global         _Z9DownScalePhS_ii
        .type           _Z9DownScalePhS_ii,@function
        .size           _Z9DownScalePhS_ii,(.L_x_10 - _Z9DownScalePhS_ii)
        .other          _Z9DownScalePhS_ii,@"STO_CUDA_ENTRY STV_DEFAULT"
_Z9DownScalePhS_ii:
.text._Z9DownScalePhS_ii:
[----:B------:R-:W-:Y:S01]  /*0000*/  LDC R1, c[0x0][0x37c] ;  /* 0x0000df00ff017b82 */ /* 0x000fe20000000800 */
[----:B------:R-:W0:Y:S07]  /*0010*/  S2R R5, SR_TID.Y ;  /* 0x0000000000057919 */ /* 0x000e2e0000002200 */
[----:B------:R-:W1:Y:S01]  /*0020*/  LDC R0, c[0x0][0x360] ;  /* 0x0000d800ff007b82 */ /* 0x000e620000000800 */
[----:B------:R-:W2:Y:S01]  /*0030*/  LDCU UR6, c[0x0][0x394] ;  /* 0x00007280ff0677ac */ /* 0x000ea20008000800 */
[----:B------:R-:W1:Y:S01]  /*0040*/  S2R R3, SR_TID.X ;  /* 0x0000000000037919 */ /* 0x000e620000002100 */
[----:B------:R-:W3:Y:S05]  /*0050*/  LDCU.128 UR8, c[0x0][0x380] ;  /* 0x00007000ff0877ac */ /* 0x000eea0008000c00 */
[----:B------:R-:W0:Y:S08]  /*0060*/  S2UR UR5, SR_CTAID.Y ;  /* 0x00000000000579c3 */ /* 0x000e300000002600 */
[----:B------:R-:W0:Y:S08]  /*0070*/  LDC R2, c[0x0][0x364] ;  /* 0x0000d900ff027b82 */ /* 0x000e300000000800 */
[----:B------:R-:W1:Y:S01]  /*0080*/  S2UR UR4, SR_CTAID.X ;  /* 0x00000000000479c3 */ /* 0x000e620000002500 */
[----:B0-----:R-:W-:-:S04]  /*0090*/  IMAD R2, R2, UR5, R5 ;  /* 0x0000000502027c24 */ /* 0x001fc8000f8e0205 */
[----:B--2---:R-:W-:Y:S02]  /*00a0*/  IMAD R5, R2, UR6, RZ ;  /* 0x0000000602057c24 */ /* 0x004fe4000f8e02ff */
[----:B-1----:R-:W-:Y:S01]  /*00b0*/  IMAD R0, R0, UR4, R3 ;  /* 0x0000000400007c24 */ /* 0x002fe2000f8e0203 */
[----:B------:R-:W0:Y:S04]  /*00c0*/  LDCU.64 UR4, c[0x0][0x358] ;  /* 0x00006b00ff0477ac */ /* 0x000e280008000a00 */
[----:B------:R-:W-:-:S04]  /*00d0*/  LEA R2, R5, R0, 0x1 ;  /* 0x0000000005027211 */ /* 0x000fc800078e08ff */
[----:B------:R-:W-:-:S05]  /*00e0*/  SHF.L.U32 R2, R2, 0x1, RZ ;  /* 0x0000000102027819 */ /* 0x000fca00000006ff */
[----:B------:R-:W-:-:S05]  /*00f0*/  IMAD R3, R2, 0x3, RZ ;  /* 0x0000000302037824 */ /* 0x000fca00078e02ff */
[----:B---3--:R-:W-:-:S04]  /*0100*/  IADD3 R2, P0, PT, R3, UR8, RZ ;  /* 0x0000000803027c10 */ /* 0x008fc8000ff1e0ff */
[----:B------:R-:W-:-:S05]  /*0110*/  LEA.HI.X.SX32 R3, R3, UR9, 0x1, P0 ;  /* 0x0000000903037c11 */ /* 0x000fca00080f0eff */
[----:B0-----:R-:W2:Y:S04]  /*0120*/  LDG.E.U8 R7, desc[UR4][R2.64] ;  /* 0x0000000402077981 */ /* 0x001ea8000c1e1100 */
[----:B------:R-:W3:Y:S04]  /*0130*/  LDG.E.U8 R9, desc[UR4][R2.64+0x1] ;  /* 0x0000010402097981 */ /* 0x000ee8000c1e1100 */
[----:B------:R-:W4:Y:S01]  /*0140*/  LDG.E.U8 R11, desc[UR4][R2.64+0x2] ;  /* 0x00000204020b7981 */ /* 0x000f22000c1e1100 */
[----:B------:R-:W-:-:S05]  /*0150*/  IADD3 R0, PT, PT, R0, R5, RZ ;  /* 0x0000000500007210 */ /* 0x000fca0007ffe0ff */
[----:B------:R-:W-:-:S05]  /*0160*/  IMAD R0, R0, 0x3, RZ ;  /* 0x0000000300007824 */ /* 0x000fca00078e02ff */
[----:B------:R-:W-:-:S04]  /*0170*/  IADD3 R4, P0, PT, R0, UR10, RZ ;  /* 0x0000000a00047c10 */ /* 0x000fc8000ff1e0ff */
[----:B------:R-:W-:-:S05]  /*0180*/  LEA.HI.X.SX32 R5, R0, UR11, 0x1, P0 ;  /* 0x0000000b00057c11 */ /* 0x000fca00080f0eff */
[----:B--2---:R-:W-:Y:S04]  /*0190*/  STG.E.U8 desc[UR4][R4.64], R7 ;  /* 0x0000000704007986 */ /* 0x004fe8000c101104 */
[----:B---3--:R-:W-:Y:S04]  /*01a0*/  STG.E.U8 desc[UR4][R4.64+0x1], R9 ;  /* 0x0000010904007986 */ /* 0x008fe8000c101104 */
[----:B----4-:R-:W-:Y:S01]  /*01b0*/  STG.E.U8 desc[UR4][R4.64+0x2], R11 ;  /* 0x0000020b04007986 */ /* 0x010fe2000c101104 */
[----:B------:R-:W-:Y:S05]  /*01c0*/  EXIT ;  /* 0x000000000000794d */ /* 0x000fea0003800000 */
.L_x_4:
        /* <DEDUP_REMOVED lines=11> */
.L_x_10:


//--------------------- .text._Z8GradientPhii     --------------------------
	.section	.text._Z8GradientPhii,"ax",@progbits
	.align	128
        .global         _Z8GradientPhii
        .type           _Z8GradientPhii,@function
        .size           _Z8GradientPhii,(.L_x_11 - _Z8GradientPhii)
        .other          _Z8GradientPhii,@"STO_CUDA_ENTRY STV_DEFAULT"
_Z8GradientPhii:
.text._Z8GradientPhii:
[----:B------:R-:W-:Y:S01]  /*0000*/  LDC R1, c[0x0][0x37c] ;  /* 0x0000df00ff017b82 */ /* 0x000fe20000000800 */
[----:B------:R-:W0:Y:S07]  /*0010*/  S2R R3, SR_TID.X ;  /* 0x0000000000037919 */ /* 0x000e2e0000002100 */
[----:B------:R-:W0:Y:S01]  /*0020*/  S2UR UR4, SR_CTAID.X ;  /* 0x00000000000479c3 */ /* 0x000e220000002500 */
[----:B------:R-:W1:Y:S01]  /*0030*/  LDCU.128 UR8, c[0x0][0x380] ;  /* 0x00007000ff0877ac */ /* 0x000e620008000c00 */
[----:B------:R-:W2:Y:S06]  /*0040*/  S2R R5, SR_TID.Y ;  /* 0x0000000000057919 */ /* 0x000eac0000002200 */
[----:B------:R-:W0:Y:S08]  /*0050*/  LDC R0, c[0x0][0x360] ;  /* 0x0000d800ff007b82 */ /* 0x000e300000000800 */
[----:B------:R-:W2:Y:S08]  /*0060*/  S2UR UR5, SR_CTAID.Y ;  /* 0x00000000000579c3 */ /* 0x000eb00000002600 */
[----:B------:R-:W2:Y:S01]  /*0070*/  LDC R2, c[0x0][0x364] ;  /* 0x0000d900ff027b82 */ /* 0x000ea20000000800 */
[----:B0-----:R-:W-:-:S02]  /*0080*/  IMAD R0, R0, UR4, R3 ;  /* 0x0000000400007c24 */ /* 0x001fc4000f8e0203 */
[----:B--2---:R-:W-:Y:S01]  /*0090*/  IMAD R3, R2, UR5, R5 ;  /* 0x0000000502037c24 */ /* 0x004fe2000f8e0205 */
[----:B------:R-:W0:Y:S01]  /*00a0*/  LDCU.64 UR4, c[0x0][0x358] ;  /* 0x00006b00ff0477ac */ /* 0x000e220008000a00 */
[----:B-1----:R-:W-:Y:S02]  /*00b0*/  VIADD R2, R0, UR10 ;  /* 0x0000000a00027c36 */ /* 0x002fe40008000000 */
[C---:B------:R-:W-:Y:S02]  /*00c0*/  VIADD R4, R3.reuse, UR11 ;  /* 0x0000000b03047c36 */ /* 0x040fe40008000000 */
[----:B------:R-:W-:Y:S01]  /*00d0*/  IMAD R0, R3, 0x1000, R0 ;  /* 0x0000100003007824 */ /* 0x000fe200078e0200 */
[----:B------:R-:W-:Y:S02]  /*00e0*/  SHF.R.S32.HI R5, RZ, 0x1f, R2 ;  /* 0x0000001fff057819 */ /* 0x000fe40000011402 */
[----:B------:R-:W-:Y:S01]  /*00f0*/  SHF.R.S32.HI R7, RZ, 0x1f, R4 ;  /* 0x0000001fff077819 */ /* 0x000fe20000011404 */
[----:B------:R-:W-:Y:S01]  /*0100*/  IMAD R0, R0, 0x3, RZ ;  /* 0x0000000300007824 */ /* 0x000fe200078e02ff */
[----:B------:R-:W-:-:S02]  /*0110*/  LEA.HI R5, R5, R2, RZ, 0xc ;  /* 0x0000000205057211 */ /* 0x000fc400078f60ff */
[----:B------:R-:W-:Y:S02]  /*0120*/  LEA.HI R7, R7, R4, RZ, 0xb ;  /* 0x0000000407077211 */ /* 0x000fe400078f58ff */
[----:B------:R-:W-:Y:S02]  /*0130*/  LOP3.LUT R5, R5, 0xfffff000, RZ, 0xc0, !PT ;  /* 0xfffff00005057812 */ /* 0x000fe400078ec0ff */
[----:B------:R-:W-:-:S03]  /*0140*/  LOP3.LUT R7, R7, 0xfffff800, RZ, 0xc0, !PT ;  /* 0xfffff80007077812 */ /* 0x000fc600078ec0ff */
[----:B------:R-:W-:Y:S01]  /*0150*/  IMAD.IADD R5, R2, 0x1, -R5 ;  /* 0x0000000102057824 */ /* 0x000fe200078e0a05 */
[----:B------:R-:W-:Y:S01]  /*0160*/  IADD3 R2, P0, PT, R0, UR8, RZ ;  /* 0x0000000800027c10 */ /* 0x000fe2000ff1e0ff */
[----:B------:R-:W-:-:S03]  /*0170*/  IMAD.IADD R7, R4, 0x1, -R7 ;  /* 0x0000000104077824 */ /* 0x000fc600078e0a07 */
[----:B------:R-:W-:Y:S02]  /*0180*/  SHF.R.U32.HI R9, RZ, 0x8, R5 ;  /* 0x00000008ff097819 */ /* 0x000fe40000011605 */
[----:B------:R-:W-:Y:S02]  /*0190*/  SHF.R.U32.HI R4, RZ, 0x4, R7 ;  /* 0x00000004ff047819 */ /* 0x000fe40000011607 */
[----:B------:R-:W-:Y:S02]  /*01a0*/  LEA.HI.X.SX32 R3, R0, UR9, 0x1, P0 ;  /* 0x0000000900037c11 */ /* 0x000fe400080f0eff */
[----:B------:R-:W-:-:S03]  /*01b0*/  LOP3.LUT R9, R9, 0xf0, R4, 0xf8, !PT ;  /* 0x000000f009097812 */ /* 0x000fc600078ef804 */
[----:B0-----:R-:W-:Y:S04]  /*01c0*/  STG.E.U8 desc[UR4][R2.64+0x1], R7 ;  /* 0x0000010702007986 */ /* 0x001fe8000c101104 */
[----:B------:R-:W-:Y:S04]  /*01d0*/  STG.E.U8 desc[UR4][R2.64+0x2], R5 ;  /* 0x0000020502007986 */ /* 0x000fe8000c101104 */
[----:B------:R-:W-:Y:S01]  /*01e0*/  STG.E.U8 desc[UR4][R2.64], R9 ;  /* 0x0000000902007986 */ /* 0x000fe2000c101104 */
[----:B------:R-:W-:Y:S05]  /*01f0*/  EXIT ;  /* 0x000000000000794d */ /* 0x000fea0003800000 */
.L_x_5:
        /* <DEDUP_REMOVED lines=16> */
.L_x_11:


//--------------------- .nv.shared.reserved.0     --------------------------
	.section	.nv.shared.reserved.0,"aw",@nobits
	.weak		__nv_reservedSMEM_offset_0_alias
	.size		__nv_reservedSMEM_offset_0_alias, 0, 64
	.other		__nv_reservedSMEM_offset_0_alias,@"STO_CUDA_RESERVED_SHARED STV_DEFAULT"
__nv_reservedSMEM_offset_0_alias:
	.zero		0
	.zero		64


//--------------------- .nv.global                --------------------------
	.section	.nv.global,"aw",@nobits
.nv.global:
	.type		outV,@object
	.size		outV,(img - outV)
	.other		outV,@"STV_DEFAULT STO_CUDA_MANAGED"
outV:
	.zero		25165824
	.type		img,@object
	.size		img,(out - img)
	.other		img,@"STV_DEFAULT STO_CUDA_MANAGED"
img:
	.zero		25165824
	.type		out,@object
	.size		out,(outH - out)
	.other		out,@"STV_DEFAULT STO_CUDA_MANAGED"
out:
	.zero		25165824
	.type		outH,@object
	.size		outH,(.L_1 - outH)
	.other		outH,@"STV_DEFAULT STO_CUDA_MANAGED"
outH:
	.zero		25165824
.L_1:


//--------------------- .nv.constant0._Z12BlurVerticalPhS_ii --------------------------
	.section	.nv.constant0._Z12BlurVerticalPhS_ii,"a",@progbits
	.sectionflags	@""
	.align	4
.nv.constant0._Z12BlurVerticalPhS_ii:
	.zero		920


//--------------------- .nv.constant0._Z14BlurHorizontalPhS_ii --------------------------
	.section	.nv.constant0._Z14BlurHorizontalPhS_ii,"a",@progbits
	.sectionflags	@""
	.align	4
.nv.constant0._Z14BlurHorizontalPhS_ii:
	.zero		920


//--------------------- .nv.constant0._Z5PyrUpPhS_S_ii --------------------------
	.section	.nv.constant0._Z5PyrUpPhS_S_ii,"a",@progbits
	.sectionflags	@""
	.align	4
.nv.constant0._Z5PyrUpPhS_S_ii:
	.zero		928


//--------------------- .nv.constant0._Z4BlurPhS_ii --------------------------
	.section	.nv.constant0._Z4BlurPhS_ii,"a",@progbits
	.sectionflags	@""
	.align	4
.nv.constant0._Z4BlurPhS_ii:
	.zero		920


//--------------------- .nv.constant0._Z9DownScalePhS_ii --------------------------
	.section	.nv.constant0._Z9DownScalePhS_ii,"a",@progbits
	.sectionflags	@""
	.align	4
.nv.constant0._Z9DownScalePhS_ii:
	.zero		920


//--------------------- .nv.constant0._Z8GradientPhii --------------------------
	.section	.nv.constant0._Z8GradientPhii,"a",@progbits
	.sectionflags	@""
	.align	4
.nv.constant0._Z8GradientPhii:
	.zero		912


//--------------------- SYMBOLS --------------------------

	.type		.nv.reservedSmem.offset0,@object
	.size		.nv.reservedSmem.offset0,0x4
